	.headerflags	@"EF_CUDA_TEXMODE_UNIFIED EF_CUDA_64BIT_ADDRESS EF_CUDA_SM90 EF_CUDA_VIRTUAL_SM(EF_CUDA_SM90)"
	.elftype	@"ET_EXEC"


//--------------------- .nv.info                  --------------------------
	.section	.nv.info,"",@"SHT_CUDA_INFO"
	.align	4


	//----- nvinfo : EIATTR_REGCOUNT
	.align		4
        /*0000*/ 	.byte	0x04, 0x2f
        /*0002*/ 	.short	(.L_29 - .L_28)
	.align		4
.L_28:
        /*0004*/ 	.word	index@(simple_kernel_cuda_kernel_forward)
        /*0008*/ 	.word	0x00000018


	//----- nvinfo : EIATTR_MIN_STACK_SIZE
	.align		4
.L_29:
        /*000c*/ 	.byte	0x04, 0x12
        /*000e*/ 	.short	(.L_31 - .L_30)
	.align		4
.L_30:
        /*0010*/ 	.word	index@($__internal_2_$__cuda_sm20_rcp_rn_f32_slowpath)
        /*0014*/ 	.word	0x00000000


	//----- nvinfo : EIATTR_FRAME_SIZE
	.align		4
.L_31:
        /*0018*/ 	.byte	0x04, 0x11
        /*001a*/ 	.short	(.L_33 - .L_32)
	.align		4
.L_32:
        /*001c*/ 	.word	index@($__internal_2_$__cuda_sm20_rcp_rn_f32_slowpath)
        /*0020*/ 	.word	0x00000000


	//----- nvinfo : EIATTR_MIN_STACK_SIZE
	.align		4
.L_33:
        /*0024*/ 	.byte	0x04, 0x12
        /*0026*/ 	.short	(.L_35 - .L_34)
	.align		4
.L_34:
        /*0028*/ 	.word	index@(simple_kernel_cuda_kernel_forward)
        /*002c*/ 	.word	0x00000000


	//----- nvinfo : EIATTR_FRAME_SIZE
	.align		4
.L_35:
        /*0030*/ 	.byte	0x04, 0x11
        /*0032*/ 	.short	(.L_37 - .L_36)
	.align		4
.L_36:
        /*0034*/ 	.word	index@(simple_kernel_cuda_kernel_forward)
        /*0038*/ 	.word	0x00000000


	//----- nvinfo : EIATTR_REGCOUNT
	.align		4
.L_37:
        /*003c*/ 	.byte	0x04, 0x2f
        /*003e*/ 	.short	(.L_39 - .L_38)
	.align		4
.L_38:
        /*0040*/ 	.word	index@(simple_kernel_cuda_kernel_backward)
        /*0044*/ 	.word	0x00000026


	//----- nvinfo : EIATTR_MIN_STACK_SIZE
	.align		4
.L_39:
        /*0048*/ 	.byte	0x04, 0x12
        /*004a*/ 	.short	(.L_41 - .L_40)
	.align		4
.L_40:
        /*004c*/ 	.word	index@($__internal_1_$__cuda_sm3x_div_rn_noftz_f32_slowpath)
        /*0050*/ 	.word	0x00000000


	//----- nvinfo : EIATTR_FRAME_SIZE
	.align		4
.L_41:
        /*0054*/ 	.byte	0x04, 0x11
        /*0056*/ 	.short	(.L_43 - .L_42)
	.align		4
.L_42:
        /*0058*/ 	.word	index@($__internal_1_$__cuda_sm3x_div_rn_noftz_f32_slowpath)
        /*005c*/ 	.word	0x00000000


	//----- nvinfo : EIATTR_MIN_STACK_SIZE
	.align		4
.L_43:
        /*0060*/ 	.byte	0x04, 0x12
        /*0062*/ 	.short	(.L_45 - .L_44)
	.align		4
.L_44:
        /*0064*/ 	.word	index@($__internal_0_$__cuda_sm20_rcp_rn_f32_slowpath)
        /*0068*/ 	.word	0x00000000


	//----- nvinfo : EIATTR_FRAME_SIZE
	.align		4
.L_45:
        /*006c*/ 	.byte	0x04, 0x11
        /*006e*/ 	.short	(.L_47 - .L_46)
	.align		4
.L_46:
        /*0070*/ 	.word	index@($__internal_0_$__cuda_sm20_rcp_rn_f32_slowpath)
        /*0074*/ 	.word	0x00000000


	//----- nvinfo : EIATTR_MIN_STACK_SIZE
	.align		4
.L_47:
        /*0078*/ 	.byte	0x04, 0x12
        /*007a*/ 	.short	(.L_49 - .L_48)
	.align		4
.L_48:
        /*007c*/ 	.word	index@(simple_kernel_cuda_kernel_backward)
        /*0080*/ 	.word	0x00000000


	//----- nvinfo : EIATTR_FRAME_SIZE
	.align		4
.L_49:
        /*0084*/ 	.byte	0x04, 0x11
        /*0086*/ 	.short	(.L_51 - .L_50)
	.align		4
.L_50:
        /*0088*/ 	.word	index@(simple_kernel_cuda_kernel_backward)
        /*008c*/ 	.word	0x00000000


	//----- nvinfo : EIATTR_MIN_STACK_SIZE
	.align		4
.L_51:
        /*0090*/ 	.byte	0x04, 0x12
        /*0092*/ 	.short	(.L_53 - .L_52)
	.align		4
.L_52:
        /*0094*/ 	.word	index@(simple_kernel_cuda_kernel_backward)
        /*0098*/ 	.word	0x00000000


	//----- nvinfo : EIATTR_MIN_STACK_SIZE
	.align		4
.L_53:
        /*009c*/ 	.byte	0x04, 0x12
        /*009e*/ 	.short	(.L_55 - .L_54)
	.align		4
.L_54:
        /*00a0*/ 	.word	index@(simple_kernel_cuda_kernel_forward)
        /*00a4*/ 	.word	0x00000000
.L_55:


//--------------------- .nv.info.simple_kernel_cuda_kernel_backward --------------------------
	.section	.nv.info.simple_kernel_cuda_kernel_backward,"",@"SHT_CUDA_INFO"
	.sectionflags	@""
	.align	4


	//----- nvinfo : EIATTR_CUDA_API_VERSION
	.align		4
        /*0000*/ 	.byte	0x04, 0x37
        /*0002*/ 	.short	(.L_57 - .L_56)
.L_56:
        /*0004*/ 	.word	0x0000007d


	//----- nvinfo : EIATTR_KPARAM_INFO
	.align		4
.L_57:
        /*0008*/ 	.byte	0x04, 0x17
        /*000a*/ 	.short	(.L_59 - .L_58)
.L_58:
        /*000c*/ 	.word	0x00000000
        /*0010*/ 	.short	0x0006
        /*0012*/ 	.short	0x0138
        /*0014*/ 	.byte	0x00, 0xf0, 0xe1, 0x00


	//----- nvinfo : EIATTR_KPARAM_INFO
	.align		4
.L_59:
        /*0018*/ 	.byte	0x04, 0x17
        /*001a*/ 	.short	(.L_61 - .L_60)
.L_60:
        /*001c*/ 	.word	0x00000000
        /*0020*/ 	.short	0x0005
        /*0022*/ 	.short	0x0100
        /*0024*/ 	.byte	0x00, 0xf0, 0xe1, 0x00


	//----- nvinfo : EIATTR_KPARAM_INFO
	.align		4
.L_61:
        /*0028*/ 	.byte	0x04, 0x17
        /*002a*/ 	.short	(.L_63 - .L_62)
.L_62:
        /*002c*/ 	.word	0x00000000
        /*0030*/ 	.short	0x0004
        /*0032*/ 	.short	0x00c8
        /*0034*/ 	.byte	0x00, 0xf0, 0xe1, 0x00


	//----- nvinfo : EIATTR_KPARAM_INFO
	.align		4
.L_63:
        /*0038*/ 	.byte	0x04, 0x17
        /*003a*/ 	.short	(.L_65 - .L_64)
.L_64:
        /*003c*/ 	.word	0x00000000
        /*0040*/ 	.short	0x0003
        /*0042*/ 	.short	0x0090
        /*0044*/ 	.byte	0x00, 0xf0, 0xe1, 0x00


	//----- nvinfo : EIATTR_KPARAM_INFO
	.align		4
.L_65:
        /*0048*/ 	.byte	0x04, 0x17
        /*004a*/ 	.short	(.L_67 - .L_66)
.L_66:
        /*004c*/ 	.word	0x00000000
        /*0050*/ 	.short	0x0002
        /*0052*/ 	.short	0x0058
        /*0054*/ 	.byte	0x00, 0xf0, 0xe1, 0x00


	//----- nvinfo : EIATTR_KPARAM_INFO
	.align		4
.L_67:
        /*0058*/ 	.byte	0x04, 0x17
        /*005a*/ 	.short	(.L_69 - .L_68)
.L_68:
        /*005c*/ 	.word	0x00000000
        /*0060*/ 	.short	0x0001
        /*0062*/ 	.short	0x0020
        /*0064*/ 	.byte	0x00, 0xf0, 0xe1, 0x00


	//----- nvinfo : EIATTR_KPARAM_INFO
	.align		4
.L_69:
        /*0068*/ 	.byte	0x04, 0x17
        /*006a*/ 	.short	(.L_71 - .L_70)
.L_70:
        /*006c*/ 	.word	0x00000000
        /*0070*/ 	.short	0x0000
        /*0072*/ 	.short	0x0000
        /*0074*/ 	.byte	0x00, 0xf0, 0x81, 0x00


	//----- nvinfo : EIATTR_SPARSE_MMA_MASK
	.align		4
.L_71:
        /*0078*/ 	.byte	0x03, 0x50
        /*007a*/ 	.short	0x0000


	//----- nvinfo : EIATTR_MAXREG_COUNT
	.align		4
        /*007c*/ 	.byte	0x03, 0x1b
        /*007e*/ 	.short	0x00ff


	//----- nvinfo : EIATTR_EXIT_INSTR_OFFSETS
	.align		4
        /*0080*/ 	.byte	0x04, 0x1c
        /*0082*/ 	.short	(.L_73 - .L_72)


	//   ....[0]....
.L_72:
        /*0084*/ 	.word	0x00000090


	//   ....[1]....
        /*0088*/ 	.word	0x00000ad0


	//   ....[2]....
        /*008c*/ 	.word	0x00001460


	//----- nvinfo : EIATTR_CRS_STACK_SIZE
	.align		4
.L_73:
        /*0090*/ 	.byte	0x04, 0x1e
        /*0092*/ 	.short	(.L_75 - .L_74)
.L_74:
        /*0094*/ 	.word	0x00000000


	//----- nvinfo : EIATTR_CBANK_PARAM_SIZE
	.align		4
.L_75:
        /*0098*/ 	.byte	0x03, 0x19
        /*009a*/ 	.short	0x0170


	//----- nvinfo : EIATTR_PARAM_CBANK
	.align		4
        /*009c*/ 	.byte	0x04, 0x0a
        /*009e*/ 	.short	(.L_77 - .L_76)
	.align		4
.L_76:
        /*00a0*/ 	.word	index@(.nv.constant0.simple_kernel_cuda_kernel_backward)
        /*00a4*/ 	.short	0x0210
        /*00a6*/ 	.short	0x0170


	//----- nvinfo : EIATTR_SW_WAR
	.align		4
.L_77:
        /*00a8*/ 	.byte	0x04, 0x36
        /*00aa*/ 	.short	(.L_79 - .L_78)
.L_78:
        /*00ac*/ 	.word	0x00000008
.L_79:


//--------------------- .nv.info.simple_kernel_cuda_kernel_forward --------------------------
	.section	.nv.info.simple_kernel_cuda_kernel_forward,"",@"SHT_CUDA_INFO"
	.sectionflags	@""
	.align	4


	//----- nvinfo : EIATTR_CUDA_API_VERSION
	.align		4
        /*0000*/ 	.byte	0x04, 0x37
        /*0002*/ 	.short	(.L_81 - .L_80)
.L_80:
        /*0004*/ 	.word	0x0000007d


	//----- nvinfo : EIATTR_KPARAM_INFO
	.align		4
.L_81:
        /*0008*/ 	.byte	0x04, 0x17
        /*000a*/ 	.short	(.L_83 - .L_82)
.L_82:
        /*000c*/ 	.word	0x00000000
        /*0010*/ 	.short	0x0003
        /*0012*/ 	.short	0x0090
        /*0014*/ 	.byte	0x00, 0xf0, 0xe1, 0x00


	//----- nvinfo : EIATTR_KPARAM_INFO
	.align		4
.L_83:
        /*0018*/ 	.byte	0x04, 0x17
        /*001a*/ 	.short	(.L_85 - .L_84)
.L_84:
        /*001c*/ 	.word	0x00000000
        /*0020*/ 	.short	0x0002
        /*0022*/ 	.short	0x0058
        /*0024*/ 	.byte	0x00, 0xf0, 0xe1, 0x00


	//----- nvinfo : EIATTR_KPARAM_INFO
	.align		4
.L_85:
        /*0028*/ 	.byte	0x04, 0x17
        /*002a*/ 	.short	(.L_87 - .L_86)
.L_86:
        /*002c*/ 	.word	0x00000000
        /*0030*/ 	.short	0x0001
        /*0032*/ 	.short	0x0020
        /*0034*/ 	.byte	0x00, 0xf0, 0xe1, 0x00


	//----- nvinfo : EIATTR_KPARAM_INFO
	.align		4
.L_87:
        /*0038*/ 	.byte	0x04, 0x17
        /*003a*/ 	.short	(.L_89 - .L_88)
.L_88:
        /*003c*/ 	.word	0x00000000
        /*0040*/ 	.short	0x0000
        /*0042*/ 	.short	0x0000
        /*0044*/ 	.byte	0x00, 0xf0, 0x81, 0x00


	//----- nvinfo : EIATTR_SPARSE_MMA_MASK
	.align		4
.L_89:
        /*0048*/ 	.byte	0x03, 0x50
        /*004a*/ 	.short	0x0000


	//----- nvinfo : EIATTR_MAXREG_COUNT
	.align		4
        /*004c*/ 	.byte	0x03, 0x1b
        /*004e*/ 	.short	0x00ff


	//----- nvinfo : EIATTR_EXIT_INSTR_OFFSETS
	.align		4
        /*0050*/ 	.byte	0x04, 0x1c
        /*0052*/ 	.short	(.L_91 - .L_90)


	//   ....[0]....
.L_90:
        /*0054*/ 	.word	0x00000090


	//   ....[1]....
        /*0058*/ 	.word	0x00000540


	//----- nvinfo : EIATTR_CRS_STACK_SIZE
	.align		4
.L_91:
        /*005c*/ 	.byte	0x04, 0x1e
        /*005e*/ 	.short	(.L_93 - .L_92)
.L_92:
        /*0060*/ 	.word	0x00000000


	//----- nvinfo : EIATTR_CBANK_PARAM_SIZE
	.align		4
.L_93:
        /*0064*/ 	.byte	0x03, 0x19
        /*0066*/ 	.short	0x00c8


	//----- nvinfo : EIATTR_PARAM_CBANK
	.align		4
        /*0068*/ 	.byte	0x04, 0x0a
        /*006a*/ 	.short	(.L_95 - .L_94)
	.align		4
.L_94:
        /*006c*/ 	.word	index@(.nv.constant0.simple_kernel_cuda_kernel_forward)
        /*0070*/ 	.short	0x0210
        /*0072*/ 	.short	0x00c8


	//----- nvinfo : EIATTR_SW_WAR
	.align		4
.L_95:
        /*0074*/ 	.byte	0x04, 0x36
        /*0076*/ 	.short	(.L_97 - .L_96)
.L_96:
        /*0078*/ 	.word	0x00000008
.L_97:


//--------------------- .nv.callgraph             --------------------------
	.section	.nv.callgraph,"",@"SHT_CUDA_CALLGRAPH"
	.align	4
	.sectionentsize	8
	.align		4
        /*0000*/ 	.word	0x00000000
	.align		4
        /*0004*/ 	.word	0xffffffff
	.align		4
        /*0008*/ 	.word	0x00000000
	.align		4
        /*000c*/ 	.word	0xfffffffe
	.align		4
        /*0010*/ 	.word	0x00000000
	.align		4
        /*0014*/ 	.word	0xfffffffd
	.align		4
        /*0018*/ 	.word	0x00000000
	.align		4
        /*001c*/ 	.word	0xfffffffc


//--------------------- .nv.constant3             --------------------------
	.section	.nv.constant3,"a",@progbits
	.align	4
.nv.constant3:
	.type		pnanovdb_grid_type_value_strides_bits,@object
	.size		pnanovdb_grid_type_value_strides_bits,(pnanovdb_grid_type_table_strides_bits - pnanovdb_grid_type_value_strides_bits)
pnanovdb_grid_type_value_strides_bits:
        /*0000*/ 	.byte	0x00, 0x00, 0x00, 0x00, 0x20, 0x00, 0x00, 0x00, 0x40, 0x00, 0x00, 0x00, 0x10, 0x00, 0x00, 0x00
        /*0010*/ 	.byte	0x20, 0x00, 0x00, 0x00, 0x40, 0x00, 0x00, 0x00, 0x60, 0x00, 0x00, 0x00, 0xc0, 0x00, 0x00, 0x00
        /*0020*/ 	.byte	0x00, 0x00, 0x00, 0x00, 0x10, 0x00, 0x00, 0x00, 0x20, 0x00, 0x00, 0x00, 0x01, 0x00, 0x00, 0x00
        /*0030*/ 	.byte	0x20, 0x00, 0x00, 0x00, 0x04, 0x00, 0x00, 0x00, 0x08, 0x00, 0x00, 0x00, 0x10, 0x00, 0x00, 0x00
        /*0040*/ 	.byte	0x00, 0x00, 0x00, 0x00, 0x80, 0x00, 0x00, 0x00, 0x00, 0x01, 0x00, 0x00, 0x00, 0x00, 0x00, 0x00
        /*0050*/ 	.byte	0x00, 0x00, 0x00, 0x00, 0x00, 0x00, 0x00, 0x00, 0x00, 0x00, 0x00, 0x00, 0x10, 0x00, 0x00, 0x00
        /*0060*/ 	.byte	0x18, 0x00, 0x00, 0x00, 0x30, 0x00, 0x00, 0x00, 0x08, 0x00, 0x00, 0x00
	.type		pnanovdb_grid_type_table_strides_bits,@object
	.size		pnanovdb_grid_type_table_strides_bits,(pnanovdb_grid_type_minmax_strides_bits - pnanovdb_grid_type_table_strides_bits)
pnanovdb_grid_type_table_strides_bits:
        /*006c*/ 	.byte	0x40, 0x00, 0x00, 0x00, 0x40, 0x00, 0x00, 0x00, 0x40, 0x00, 0x00, 0x00, 0x40, 0x00, 0x00, 0x00
        /*007c*/ 	.byte	0x40, 0x00, 0x00, 0x00, 0x40, 0x00, 0x00, 0x00, 0x80, 0x00, 0x00, 0x00, 0xc0, 0x00, 0x00, 0x00
        /*008c*/ 	.byte	0x40, 0x00, 0x00, 0x00, 0x40, 0x00, 0x00, 0x00, 0x40, 0x00, 0x00, 0x00, 0x40, 0x00, 0x00, 0x00
        /*009c*/ 	.byte	0x40, 0x00, 0x00, 0x00, 0x40, 0x00, 0x00, 0x00, 0x40, 0x00, 0x00, 0x00, 0x40, 0x00, 0x00, 0x00
        /*00ac*/ 	.byte	0x40, 0x00, 0x00, 0x00, 0x80, 0x00, 0x00, 0x00, 0x00, 0x01, 0x00, 0x00, 0x40, 0x00, 0x00, 0x00
        /*00bc*/ 	.byte	0x40, 0x00, 0x00, 0x00, 0x40, 0x00, 0x00, 0x00, 0x40, 0x00, 0x00, 0x00, 0x40, 0x00, 0x00, 0x00
        /*00cc*/ 	.byte	0x40, 0x00, 0x00, 0x00, 0x40, 0x00, 0x00, 0x00, 0x40, 0x00, 0x00, 0x00
	.type		pnanovdb_grid_type_minmax_strides_bits,@object
	.size		pnanovdb_grid_type_minmax_strides_bits,(pnanovdb_grid_type_minmax_aligns_bits - pnanovdb_grid_type_minmax_strides_bits)
pnanovdb_grid_type_minmax_strides_bits:
        /*00d8*/ 	.byte	0x00, 0x00, 0x00, 0x00, 0x20, 0x00, 0x00, 0x00, 0x40, 0x00, 0x00, 0x00, 0x10, 0x00, 0x00, 0x00
        /*00e8*/ 	.byte	0x20, 0x00, 0x00, 0x00, 0x40, 0x00, 0x00, 0x00, 0x60, 0x00, 0x00, 0x00, 0xc0, 0x00, 0x00, 0x00
        /*00f8*/ 	.byte	0x08, 0x00, 0x00, 0x00, 0x10, 0x00, 0x00, 0x00, 0x20, 0x00, 0x00, 0x00, 0x08, 0x00, 0x00, 0x00
        /*0108*/ 	.byte	0x20, 0x00, 0x00, 0x00, 0x20, 0x00, 0x00, 0x00, 0x20, 0x00, 0x00, 0x00, 0x20, 0x00, 0x00, 0x00
        /*0118*/ 	.byte	0x20, 0x00, 0x00, 0x00, 0x80, 0x00, 0x00, 0x00, 0x00, 0x01, 0x00, 0x00, 0x40, 0x00, 0x00, 0x00
        /*0128*/ 	.byte	0x40, 0x00, 0x00, 0x00, 0x40, 0x00, 0x00, 0x00, 0x40, 0x00, 0x00, 0x00, 0x40, 0x00, 0x00, 0x00
        /*0138*/ 	.byte	0x18, 0x00, 0x00, 0x00, 0x30, 0x00, 0x00, 0x00, 0x08, 0x00, 0x00, 0x00
	.type		pnanovdb_grid_type_minmax_aligns_bits,@object
	.size		pnanovdb_grid_type_minmax_aligns_bits,(pnanovdb_grid_type_stat_strides_bits - pnanovdb_grid_type_minmax_aligns_bits)
pnanovdb_grid_type_minmax_aligns_bits:
        /*0144*/ 	.byte	0x00, 0x00, 0x00, 0x00, 0x20, 0x00, 0x00, 0x00, 0x40, 0x00, 0x00, 0x00, 0x10, 0x00, 0x00, 0x00
        /*0154*/ 	.byte	0x20, 0x00, 0x00, 0x00, 0x40, 0x00, 0x00, 0x00, 0x20, 0x00, 0x00, 0x00, 0x40, 0x00, 0x00, 0x00
        /*0164*/ 	.byte	0x08, 0x00, 0x00, 0x00, 0x10, 0x00, 0x00, 0x00, 0x20, 0x00, 0x00, 0x00, 0x08, 0x00, 0x00, 0x00
        /*0174*/ 	.byte	0x20, 0x00, 0x00, 0x00, 0x20, 0x00, 0x00, 0x00, 0x20, 0x00, 0x00, 0x00, 0x20, 0x00, 0x00, 0x00
        /*0184*/ 	.byte	0x20, 0x00, 0x00, 0x00, 0x20, 0x00, 0x00, 0x00, 0x40, 0x00, 0x00, 0x00, 0x40, 0x00, 0x00, 0x00
        /*0194*/ 	.byte	0x40, 0x00, 0x00, 0x00, 0x40, 0x00, 0x00, 0x00, 0x40, 0x00, 0x00, 0x00, 0x40, 0x00, 0x00, 0x00
        /*01a4*/ 	.byte	0x08, 0x00, 0x00, 0x00, 0x10, 0x00, 0x00, 0x00, 0x08, 0x00, 0x00, 0x00
	.type		pnanovdb_grid_type_stat_strides_bits,@object
	.size		pnanovdb_grid_type_stat_strides_bits,(pnanovdb_grid_type_leaf_type - pnanovdb_grid_type_stat_strides_bits)
pnanovdb_grid_type_stat_strides_bits:
        /*01b0*/ 	.byte	0x00, 0x00, 0x00, 0x00, 0x20, 0x00, 0x00, 0x00, 0x40, 0x00, 0x00, 0x00, 0x20, 0x00, 0x00, 0x00
        /*01c0*/ 	.byte	0x20, 0x00, 0x00, 0x00, 0x40, 0x00, 0x00, 0x00, 0x20, 0x00, 0x00, 0x00, 0x40, 0x00, 0x00, 0x00
        /*01d0*/ 	.byte	0x08, 0x00, 0x00, 0x00, 0x20, 0x00, 0x00, 0x00, 0x20, 0x00, 0x00, 0x00, 0x08, 0x00, 0x00, 0x00
        /*01e0*/ 	.byte	0x20, 0x00, 0x00, 0x00, 0x20, 0x00, 0x00, 0x00, 0x20, 0x00, 0x00, 0x00, 0x20, 0x00, 0x00, 0x00
        /*01f0*/ 	.byte	0x20, 0x00, 0x00, 0x00, 0x20, 0x00, 0x00, 0x00, 0x40, 0x00, 0x00, 0x00, 0x40, 0x00, 0x00, 0x00
        /*0200*/ 	.byte	0x40, 0x00, 0x00, 0x00, 0x40, 0x00, 0x00, 0x00, 0x40, 0x00, 0x00, 0x00, 0x40, 0x00, 0x00, 0x00
        /*0210*/ 	.byte	0x20, 0x00, 0x00, 0x00, 0x20, 0x00, 0x00, 0x00, 0x20, 0x00, 0x00, 0x00
	.type		pnanovdb_grid_type_leaf_type,@object
	.size		pnanovdb_grid_type_leaf_type,(pnanovdb_grid_type_constants - pnanovdb_grid_type_leaf_type)
pnanovdb_grid_type_leaf_type:
        /*021c*/ 	.byte	0x00, 0x00, 0x00, 0x00, 0x00, 0x00, 0x00, 0x00, 0x00, 0x00, 0x00, 0x00, 0x00, 0x00, 0x00, 0x00
        /*022c*/ 	.byte	0x00, 0x00, 0x00, 0x00, 0x00, 0x00, 0x00, 0x00, 0x00, 0x00, 0x00, 0x00, 0x00, 0x00, 0x00, 0x00
        /*023c*/ 	.byte	0x01, 0x00, 0x00, 0x00, 0x00, 0x00, 0x00, 0x00, 0x00, 0x00, 0x00, 0x00, 0x01, 0x00, 0x00, 0x00
        /*024c*/ 	.byte	0x00, 0x00, 0x00, 0x00, 0x02, 0x00, 0x00, 0x00, 0x02, 0x00, 0x00, 0x00, 0x02, 0x00, 0x00, 0x00
        /*025c*/ 	.byte	0x02, 0x00, 0x00, 0x00, 0x00, 0x00, 0x00, 0x00, 0x00, 0x00, 0x00, 0x00, 0x03, 0x00, 0x00, 0x00
        /*026c*/ 	.byte	0x03, 0x00, 0x00, 0x00, 0x04, 0x00, 0x00, 0x00, 0x04, 0x00, 0x00, 0x00, 0x05, 0x00, 0x00, 0x00
        /*027c*/ 	.byte	0x00, 0x00, 0x00, 0x00, 0x00, 0x00, 0x00, 0x00, 0x00, 0x00, 0x00, 0x00
	.type		pnanovdb_grid_type_constants,@object
	.size		pnanovdb_grid_type_constants,(pnanovdb_dither_lut - pnanovdb_grid_type_constants)
pnanovdb_grid_type_constants:
        /*0288*/ 	.byte	0x1c, 0x00, 0x00, 0x00, 0x1c, 0x00, 0x00, 0x00, 0x1c, 0x00, 0x00, 0x00, 0x1c, 0x00, 0x00, 0x00
        /* <DEDUP_REMOVED lines=188> */
	.type		pnanovdb_dither_lut,@object
	.size		pnanovdb_dither_lut,(.L_7 - pnanovdb_dither_lut)
pnanovdb_dither_lut:
        /* <DEDUP_REMOVED lines=128> */
.L_7:


//--------------------- .nv.constant4             --------------------------
	.section	.nv.constant4,"a",@progbits
	.align	8
	.align		8
.nv.constant4:
        /*0000*/ 	.dword	_ZN26__nv_atomic_triv_cp_helperIiE5__valE
	.align		8
        /*0008*/ 	.dword	_ZN2wp11_svd_configIdE17QR_GIVENS_EPSILONE
	.align		8
        /*0010*/ 	.dword	_ZN2wp11_svd_configIdE17JACOBI_ITERATIONSE
	.align		8
        /*0018*/ 	.dword	_ZN2wp6volume12pnano_traitsIiE9GRID_TYPEE
	.align		8
        /*0020*/ 	.dword	_ZN2wp6volume12pnano_traitsIxE9GRID_TYPEE
	.align		8
        /*0028*/ 	.dword	_ZN2wp6volume12pnano_traitsIjE9GRID_TYPEE
	.align		8
        /*0030*/ 	.dword	_ZN2wp6volume12pnano_traitsIfE9GRID_TYPEE
	.align		8
        /*0038*/ 	.dword	_ZN2wp6volume12pnano_traitsIdE9GRID_TYPEE
	.align		8
        /*0040*/ 	.dword	_ZN2wp6volume12pnano_traitsINS_5vec_tILj3EfEEE9GRID_TYPEE
	.align		8
        /*0048*/ 	.dword	_ZN2wp6volume12pnano_traitsINS_5vec_tILj3EdEEE9GRID_TYPEE
	.align		8
        /*0050*/ 	.dword	_ZN2wp6volume12pnano_traitsINS_5vec_tILj4EfEEE9GRID_TYPEE
	.align		8
        /*0058*/ 	.dword	_ZN2wp6volume12pnano_traitsINS_5vec_tILj4EdEEE9GRID_TYPEE
	.align		8
        /*0060*/ 	.dword	_ZN46_INTERNAL_00000000_15_default_program_953a223e2wp6volume7CLOSESTE
	.align		8
        /*0068*/ 	.dword	_ZN46_INTERNAL_00000000_15_default_program_953a223e2wp6volume6LINEARE
	.align		8
        /*0070*/ 	.dword	_ZN46_INTERNAL_00000000_15_default_program_953a223e2wp15LAUNCH_MAX_DIMSE
	.align		8
        /*0078*/ 	.dword	_ZN46_INTERNAL_00000000_15_default_program_953a223e2wp14ARRAY_MAX_DIMSE
	.align		8
        /*0080*/ 	.dword	_ZN46_INTERNAL_00000000_15_default_program_953a223e2wp18ARRAY_TYPE_REGULARE
	.align		8
        /*0088*/ 	.dword	_ZN46_INTERNAL_00000000_15_default_program_953a223e2wp18ARRAY_TYPE_INDEXEDE
	.align		8
        /*0090*/ 	.dword	_ZN46_INTERNAL_00000000_15_default_program_953a223e2wp17ARRAY_TYPE_FABRICE
	.align		8
        /*0098*/ 	.dword	_ZN46_INTERNAL_00000000_15_default_program_953a223e2wp25ARRAY_TYPE_FABRIC_INDEXEDE


//--------------------- .text.simple_kernel_cuda_kernel_backward --------------------------
	.section	.text.simple_kernel_cuda_kernel_backward,"ax",@progbits
	.align	128
        .global         simple_kernel_cuda_kernel_backward
        .type           simple_kernel_cuda_kernel_backward,@function
        .size           simple_kernel_cuda_kernel_backward,(.L_x_49 - simple_kernel_cuda_kernel_backward)
        .other          simple_kernel_cuda_kernel_backward,@"STO_CUDA_ENTRY STV_DEFAULT"
simple_kernel_cuda_kernel_backward:
.text.simple_kernel_cuda_kernel_backward:
[----:B------:R-:W0:Y:S02]  /*0000*/  LDC R1, c[0x0][0x28] ;  /* 0x00000a00ff017b82 */ /* 0x000e240000000800 */
[----:B------:R-:W1:Y:S01]  /*0010*/  S2R R21, SR_CTAID.X ;  /* 0x0000000000157919 */ /* 0x000e620000002500 */
[----:B------:R-:W-:Y:S01]  /*0020*/  IMAD.MOV.U32 R3, RZ, RZ, RZ ;  /* 0x000000ffff037224 */ /* 0x000fe200078e00ff */
[----:B------:R-:W-:Y:S01]  /*0030*/  ULDC UR6, c[0x0][0x0] ;  /* 0x0000000000067ab9 */ /* 0x000fe20000000800 */
[----:B------:R-:W-:Y:S01]  /*0040*/  ULDC.64 UR4, c[0x0][0x228] ;  /* 0x00008a0000047ab9 */ /* 0x000fe20000000a00 */
[----:B------:R-:W1:Y:S02]  /*0050*/  S2R R2, SR_TID.X ;  /* 0x0000000000027919 */ /* 0x000e640000002100 */
[----:B-1----:R-:W-:-:S03]  /*0060*/  IMAD.WIDE.U32 R20, R21, UR6, R2 ;  /* 0x0000000615147c25 */ /* 0x002fc6000f8e0002 */
[----:B------:R-:W-:-:S04]  /*0070*/  ISETP.GE.U32.AND P0, PT, R20, UR4, PT ;  /* 0x0000000414007c0c */ /* 0x000fc8000bf06070 */
[----:B------:R-:W-:-:S13]  /*0080*/  ISETP.GE.U32.AND.EX P0, PT, R21, UR5, PT, P0 ;  /* 0x0000000515007c0c */ /* 0x000fda000bf06100 */
[----:B------:R-:W-:Y:S05]  /*0090*/  @P0 EXIT ;  /* 0x000000000000094d */ /* 0x000fea0003800000 */
[----:B------:R-:W-:Y:S01]  /*00a0*/  ULDC.64 UR12, c[0x0][0x348] ;  /* 0x0000d200000c7ab9 */ /* 0x000fe20000000a00 */
[----:B------:R-:W-:Y:S01]  /*00b0*/  ULDC UR7, c[0x0][0xc] ;  /* 0x0000030000077ab9 */ /* 0x000fe20000000800 */
[----:B------:R-:W-:Y:S01]  /*00c0*/  ISETP.NE.U32.AND P0, PT, RZ, UR12, PT ;  /* 0x0000000cff007c0c */ /* 0x000fe2000bf05070 */
[----:B------:R-:W-:Y:S01]  /*00d0*/  UIMAD.WIDE.U32 UR6, UR6, UR7, URZ ;  /* 0x00000007060672a5 */ /* 0x000fe2000f8e003f */
[----:B------:R-:W-:Y:S01]  /*00e0*/  IMAD.MOV.U32 R23, RZ, RZ, R20 ;  /* 0x000000ffff177224 */ /* 0x000fe200078e0014 */
[----:B------:R-:W-:Y:S01]  /*00f0*/  ULDC UR5, c[0x0][0x250] ;  /* 0x0000940000057ab9 */ /* 0x000fe20000000800 */
[----:B------:R-:W-:Y:S01]  /*0100*/  ISETP.NE.AND.EX P0, PT, RZ, UR13, PT, P0 ;  /* 0x0000000dff007c0c */ /* 0x000fe2000bf05300 */
[----:B------:R-:W-:Y:S01]  /*0110*/  ULDC UR8, c[0x0][0x288] ;  /* 0x0000a20000087ab9 */ /* 0x000fe20000000800 */
[----:B------:R-:W-:Y:S01]  /*0120*/  ULDC UR9, c[0x0][0x330] ;  /* 0x0000cc0000097ab9 */ /* 0x000fe20000000800 */
[----:B------:R-:W-:Y:S01]  /*0130*/  UMOV UR4, URZ ;  /* 0x0000003f00047c82 */ /* 0x000fe20008000000 */
[----:B------:R-:W-:Y:S01]  /*0140*/  ULDC UR10, c[0x0][0x2f8] ;  /* 0x0000be00000a7ab9 */ /* 0x000fe20000000800 */
[----:B------:R-:W-:-:S02]  /*0150*/  USHF.R.S32.HI UR5, URZ, 0x1f, UR5 ;  /* 0x0000001f3f057899 */ /* 0x000fc40008011405 */
[----:B------:R-:W-:Y:S02]  /*0160*/  USHF.R.S32.HI UR8, URZ, 0x1f, UR8 ;  /* 0x0000001f3f087899 */ /* 0x000fe40008011408 */
[----:B------:R-:W-:Y:S02]  /*0170*/  USHF.R.S32.HI UR9, URZ, 0x1f, UR9 ;  /* 0x0000001f3f097899 */ /* 0x000fe40008011409 */
[----:B------:R-:W-:Y:S02]  /*0180*/  USHF.R.S32.HI UR10, URZ, 0x1f, UR10 ;  /* 0x0000001f3f0a7899 */ /* 0x000fe4000801140a */
[----:B------:R-:W-:Y:S01]  /*0190*/  UIADD3 UR11, UR7, UR4, URZ ;  /* 0x00000004070b7290 */ /* 0x000fe2000fffe03f */
[----:B------:R-:W-:Y:S01]  /*01a0*/  ULDC.64 UR12, c[0x0][0x208] ;  /* 0x00008200000c7ab9 */ /* 0x000fe20000000a00 */
[----:B------:R-:W-:Y:S10]  /*01b0*/  @!P0 BRA `(.L_x_0) ;  /* 0x0000000800488947 */ /* 0x000ff40003800000 */
[----:B------:R-:W1:Y:S01]  /*01c0*/  LDC.64 R14, c[0x0][0x310] ;  /* 0x0000c400ff0e7b82 */ /* 0x000e620000000a00 */
[----:B------:R-:W-:Y:S01]  /*01d0*/  BSSY B0, `(.L_x_1) ;  /* 0x000008f000007945 */ /* 0x000fe20003800000 */
[----:B------:R-:W-:Y:S01]  /*01e0*/  ULDC UR4, c[0x0][0x368] ;  /* 0x0000da0000047ab9 */ /* 0x000fe20000000800 */
[----:B------:R-:W-:Y:S01]  /*01f0*/  ULDC UR26, c[0x0][0x250] ;  /* 0x00009400001a7ab9 */ /* 0x000fe20000000800 */
[----:B------:R-:W-:Y:S01]  /*0200*/  ULDC UR27, c[0x0][0x288] ;  /* 0x0000a200001b7ab9 */ /* 0x000fe20000000800 */
[----:B------:R-:W-:Y:S01]  /*0210*/  ULDC UR29, c[0x0][0x330] ;  /* 0x0000cc00001d7ab9 */ /* 0x000fe20000000800 */
[----:B------:R-:W-:Y:S01]  /*0220*/  ULDC UR30, c[0x0][0x2f8] ;  /* 0x0000be00001e7ab9 */ /* 0x000fe20000000800 */
[----:B------:R-:W-:Y:S01]  /*0230*/  ULDC UR28, c[0x0][0x368] ;  /* 0x0000da00001c7ab9 */ /* 0x000fe20000000800 */
[----:B------:R-:W2:Y:S01]  /*0240*/  LDC.64 R12, c[0x0][0x2d8] ;  /* 0x0000b600ff0c7b82 */ /* 0x000ea20000000a00 */
[----:B------:R-:W-:Y:S01]  /*0250*/  USHF.R.S32.HI UR4, URZ, 0x1f, UR4 ;  /* 0x0000001f3f047899 */ /* 0x000fe20008011404 */
[----:B------:R-:W-:Y:S01]  /*0260*/  ULDC.64 UR32, c[0x0][0x228] ;  /* 0x00008a0000207ab9 */ /* 0x000fe20000000a00 */
[----:B------:R-:W-:Y:S01]  /*0270*/  ULDC.64 UR14, c[0x0][0x230] ;  /* 0x00008c00000e7ab9 */ /* 0x000fe20000000a00 */
[----:B------:R-:W-:Y:S01]  /*0280*/  ULDC.64 UR16, c[0x0][0x268] ;  /* 0x00009a0000107ab9 */ /* 0x000fe20000000a00 */
[----:B------:R-:W-:Y:S01]  /*0290*/  ULDC.64 UR18, c[0x0][0x310] ;  /* 0x0000c40000127ab9 */ /* 0x000fe20000000a00 */
[----:B------:R-:W-:-:S02]  /*02a0*/  ULDC.64 UR20, c[0x0][0x270] ;  /* 0x00009c0000147ab9 */ /* 0x000fc40000000a00 */
[----:B------:R-:W3:Y:S01]  /*02b0*/  LDC.64 R10, c[0x0][0x348] ;  /* 0x0000d200ff0a7b82 */ /* 0x000ee20000000a00 */
[----:B------:R-:W-:Y:S01]  /*02c0*/  ULDC.64 UR22, c[0x0][0x2d8] ;  /* 0x0000b60000167ab9 */ /* 0x000fe20000000a00 */
[----:B------:R-:W-:-:S05]  /*02d0*/  ULDC.64 UR24, c[0x0][0x238] ;  /* 0x00008e0000187ab9 */ /* 0x000fca0000000a00 */
.L_x_11:
[----:B------:R-:W-:Y:S01]  /*02e0*/  SHF.R.S32.HI R20, RZ, 0x1f, R23 ;  /* 0x0000001fff147819 */ /* 0x000fe20000011417 */
[----:B---3--:R-:W-:-:S04]  /*02f0*/  IMAD.WIDE.U32 R16, R23, UR27, RZ ;  /* 0x0000001b17107c25 */ /* 0x008fc8000f8e00ff */
[----:B-1----:R-:W-:Y:S01]  /*0300*/  IMAD R2, R20, UR27, RZ ;  /* 0x0000001b14027c24 */ /* 0x002fe2000f8e02ff */
[----:B------:R-:W-:Y:S01]  /*0310*/  IADD3 R28, P1, R16, UR16, RZ ;  /* 0x00000010101c7c10 */ /* 0x000fe2000ff3e0ff */
[----:B------:R-:W-:Y:S02]  /*0320*/  IMAD R0, R20, UR26, RZ ;  /* 0x0000001a14007c24 */ /* 0x000fe4000f8e02ff */
[----:B----4-:R-:W-:-:S04]  /*0330*/  IMAD.WIDE.U32 R18, R23, UR26, RZ ;  /* 0x0000001a17127c25 */ /* 0x010fc8000f8e00ff */
[C---:B------:R-:W-:Y:S01]  /*0340*/  IMAD R3, R23.reuse, UR8, R2 ;  /* 0x0000000817037c24 */ /* 0x040fe2000f8e0202 */
[----:B------:R-:W-:Y:S01]  /*0350*/  IADD3 R8, P0, R18, UR14, RZ ;  /* 0x0000000e12087c10 */ /* 0x000fe2000ff1e0ff */
[----:B------:R-:W-:-:S03]  /*0360*/  IMAD R25, R23, UR5, R0 ;  /* 0x0000000517197c24 */ /* 0x000fc6000f8e0200 */
[----:B------:R-:W-:Y:S01]  /*0370*/  IADD3 R26, R17, R3, RZ ;  /* 0x00000003111a7210 */ /* 0x000fe20007ffe0ff */
[----:B------:R-:W-:-:S03]  /*0380*/  IMAD.IADD R25, R19, 0x1, R25 ;  /* 0x0000000113197824 */ /* 0x000fc600078e0219 */
[----:B------:R-:W-:Y:S02]  /*0390*/  IADD3.X R29, R26, UR17, RZ, P1, !PT ;  /* 0x000000111a1d7c10 */ /* 0x000fe40008ffe4ff */
[----:B------:R-:W-:-:S03]  /*03a0*/  IADD3.X R9, R25, UR15, RZ, P0, !PT ;  /* 0x0000000f19097c10 */ /* 0x000fc600087fe4ff */
[----:B------:R-:W3:Y:S04]  /*03b0*/  LDG.E R0, desc[UR12][R28.64+0x4] ;  /* 0x0000040c1c007981 */ /* 0x000ee8000c1e1900 */
[----:B------:R-:W3:Y:S04]  /*03c0*/  LDG.E R3, desc[UR12][R8.64+0x4] ;  /* 0x0000040c08037981 */ /* 0x000ee8000c1e1900 */
[----:B------:R-:W4:Y:S04]  /*03d0*/  LDG.E R2, desc[UR12][R28.64] ;  /* 0x0000000c1c027981 */ /* 0x000f28000c1e1900 */
[----:B------:R-:W4:Y:S04]  /*03e0*/  LDG.E R5, desc[UR12][R8.64] ;  /* 0x0000000c08057981 */ /* 0x000f28000c1e1900 */
[----:B------:R-:W5:Y:S04]  /*03f0*/  LDG.E R4, desc[UR12][R28.64+0x8] ;  /* 0x0000080c1c047981 */ /* 0x000f68000c1e1900 */
[----:B------:R-:W5:Y:S01]  /*0400*/  LDG.E R7, desc[UR12][R8.64+0x8] ;  /* 0x0000080c08077981 */ /* 0x000f62000c1e1900 */
[----:B------:R-:W-:Y:S01]  /*0410*/  HFMA2.MMA R31, -RZ, RZ, 3.7421875, 0 ;  /* 0x437c0000ff1f7435 */ /* 0x000fe200000001ff */
[----:B------:R-:W-:Y:S01]  /*0420*/  IMAD.MOV.U32 R6, RZ, RZ, 0x3bbb989d ;  /* 0x3bbb989dff067424 */ /* 0x000fe200078e00ff */
[----:B------:R-:W-:Y:S05]  /*0430*/  YIELD ;  /* 0x0000000000007946 */ /* 0x000fea0003800000 */
[----:B------:R-:W-:Y:S01]  /*0440*/  BSSY B1, `(.L_x_2) ;  /* 0x000001a000017945 */ /* 0x000fe20003800000 */
[----:B---3--:R-:W-:-:S04]  /*0450*/  FMUL R27, R0, R3 ;  /* 0x00000003001b7220 */ /* 0x008fc80000400000 */
[----:B----4-:R-:W-:-:S04]  /*0460*/  FFMA R27, R2, R5, R27 ;  /* 0x00000005021b7223 */ /* 0x010fc8000000001b */
[----:B-----5:R-:W-:-:S04]  /*0470*/  FFMA R27, R4, R7, R27 ;  /* 0x00000007041b7223 */ /* 0x020fc8000000001b */
[----:B------:R-:W-:-:S04]  /*0480*/  FADD R27, RZ, -R27 ;  /* 0x8000001bff1b7221 */ /* 0x000fc80000000000 */
[----:B------:R-:W-:-:S04]  /*0490*/  FFMA.SAT R6, R27, R6, 0.5 ;  /* 0x3f0000001b067423 */ /* 0x000fc80000002006 */
[----:B------:R-:W-:-:S04]  /*04a0*/  FFMA.RM R6, R6, R31, 12582913 ;  /* 0x4b40000106067423 */ /* 0x000fc8000000401f */
[C---:B------:R-:W-:Y:S01]  /*04b0*/  FADD R22, R6.reuse, -12583039 ;  /* 0xcb40007f06167421 */ /* 0x040fe20000000000 */
[----:B------:R-:W-:-:S03]  /*04c0*/  IMAD.SHL.U32 R6, R6, 0x800000, RZ ;  /* 0x0080000006067824 */ /* 0x000fc600078e00ff */
[----:B------:R-:W-:-:S04]  /*04d0*/  FFMA R22, R27, 1.4426950216293334961, -R22 ;  /* 0x3fb8aa3b1b167823 */ /* 0x000fc80000000816 */
[----:B------:R-:W-:-:S04]  /*04e0*/  FFMA R22, R27, 1.925963033500011079e-08, R22 ;  /* 0x32a570601b167823 */ /* 0x000fc80000000016 */
[----:B------:R-:W3:Y:S02]  /*04f0*/  MUFU.EX2 R9, R22 ;  /* 0x0000001600097308 */ /* 0x000ee40000000800 */
[----:B---3--:R-:W-:-:S04]  /*0500*/  FMUL R6, R6, R9 ;  /* 0x0000000906067220 */ /* 0x008fc80000400000 */
[----:B------:R-:W-:-:S04]  /*0510*/  FADD R27, R6, 1 ;  /* 0x3f800000061b7421 */ /* 0x000fc80000000000 */
[----:B------:R-:W-:-:S05]  /*0520*/  VIADD R8, R27, 0x1800000 ;  /* 0x018000001b087836 */ /* 0x000fca0000000000 */
[----:B------:R-:W-:-:S04]  /*0530*/  LOP3.LUT R8, R8, 0x7f800000, RZ, 0xc0, !PT ;  /* 0x7f80000008087812 */ /* 0x000fc800078ec0ff */
[----:B------:R-:W-:-:S13]  /*0540*/  ISETP.GT.U32.AND P0, PT, R8, 0x1ffffff, PT ;  /* 0x01ffffff0800780c */ /* 0x000fda0003f04070 */
[----:B-1----:R-:W-:Y:S05]  /*0550*/  @P0 BRA `(.L_x_3) ;  /* 0x0000000000100947 */ /* 0x002fea0003800000 */
[----:B------:R-:W-:-:S07]  /*0560*/  MOV R22, 0x580 ;  /* 0x0000058000167802 */ /* 0x000fce0000000f00 */
[----:B012---:R-:W-:Y:S05]  /*0570*/  CALL.REL.NOINC `($__internal_0_$__cuda_sm20_rcp_rn_f32_slowpath) ;  /* 0x0000000c00bc7944 */ /* 0x007fea0003c00000 */
[----:B-1----:R-:W-:Y:S01]  /*0580*/  MOV R22, R24 ;  /* 0x0000001800167202 */ /* 0x002fe20000000f00 */
[----:B------:R-:W-:Y:S06]  /*0590*/  BRA `(.L_x_4) ;  /* 0x0000000000107947 */ /* 0x000fec0003800000 */
.L_x_3:
[----:B------:R-:W3:Y:S02]  /*05a0*/  MUFU.RCP R22, R27 ;  /* 0x0000001b00167308 */ /* 0x000ee40000001000 */
[----:B---3--:R-:W-:-:S04]  /*05b0*/  FFMA R8, R27, R22, -1 ;  /* 0xbf8000001b087423 */ /* 0x008fc80000000016 */
[----:B------:R-:W-:-:S04]  /*05c0*/  FADD.FTZ R9, -R8, -RZ ;  /* 0x800000ff08097221 */ /* 0x000fc80000010100 */
[----:B------:R-:W-:-:S07]  /*05d0*/  FFMA R22, R22, R9, R22 ;  /* 0x0000000916167223 */ /* 0x000fce0000000016 */
.L_x_4:
[----:B------:R-:W-:Y:S05]  /*05e0*/  BSYNC B1 ;  /* 0x0000000000017941 */ /* 0x000fea0003800000 */
.L_x_2:
[----:B------:R-:W-:Y:S02]  /*05f0*/  IMAD R20, R20, UR28, RZ ;  /* 0x0000001c14147c24 */ /* 0x000fe4000f8e02ff */
[----:B------:R-:W-:-:S04]  /*0600*/  IMAD.WIDE.U32 R8, R23, UR28, R10 ;  /* 0x0000001c17087c25 */ /* 0x000fc8000f8e000a */
[----:B------:R-:W-:Y:S02]  /*0610*/  IMAD R29, R23, UR4, R20 ;  /* 0x00000004171d7c24 */ /* 0x000fe4000f8e0214 */
[----:B------:R-:W-:Y:S02]  /*0620*/  IMAD.MOV.U32 R28, RZ, RZ, R8 ;  /* 0x000000ffff1c7224 */ /* 0x000fe400078e0008 */
[----:B------:R-:W-:-:S05]  /*0630*/  IMAD.IADD R29, R9, 0x1, R29 ;  /* 0x00000001091d7824 */ /* 0x000fca00078e021d */
[----:B------:R-:W3:Y:S01]  /*0640*/  LDG.E R28, desc[UR12][R28.64] ;  /* 0x0000000c1c1c7981 */ /* 0x000ee2000c1e1900 */
[----:B------:R-:W4:Y:S01]  /*0650*/  MUFU.RCP R24, R27 ;  /* 0x0000001b00187308 */ /* 0x000f220000001000 */
[----:B------:R-:W-:Y:S01]  /*0660*/  BSSY B1, `(.L_x_5) ;  /* 0x000000e000017945 */ /* 0x000fe20003800000 */
[----:B----4-:R-:W-:Y:S01]  /*0670*/  FFMA R20, -R27, R24, 1 ;  /* 0x3f8000001b147423 */ /* 0x010fe20000000118 */
[----:B---3--:R-:W-:-:S04]  /*0680*/  FADD R9, RZ, R28 ;  /* 0x0000001cff097221 */ /* 0x008fc80000000000 */
[----:B------:R-:W-:Y:S01]  /*0690*/  FMUL R8, R9, R22 ;  /* 0x0000001609087220 */ /* 0x000fe20000400000 */
[----:B------:R-:W-:-:S03]  /*06a0*/  FFMA R9, R24, R20, R24 ;  /* 0x0000001418097223 */ /* 0x000fc60000000018 */
[----:B------:R-:W3:Y:S01]  /*06b0*/  FCHK P0, R8, R27 ;  /* 0x0000001b08007302 */ /* 0x000ee20000000000 */
[----:B------:R-:W-:-:S04]  /*06c0*/  FFMA R20, R8, R9, RZ ;  /* 0x0000000908147223 */ /* 0x000fc800000000ff */
[----:B------:R-:W-:-:S04]  /*06d0*/  FFMA R22, -R27, R20, R8 ;  /* 0x000000141b167223 */ /* 0x000fc80000000108 */
[----:B------:R-:W-:Y:S01]  /*06e0*/  FFMA R9, R9, R22, R20 ;  /* 0x0000001609097223 */ /* 0x000fe20000000014 */
[----:B---3--:R-:W-:Y:S06]  /*06f0*/  @!P0 BRA `(.L_x_6) ;  /* 0x0000000000108947 */ /* 0x008fec0003800000 */
[----:B------:R-:W-:Y:S02]  /*0700*/  MOV R9, R27 ;  /* 0x0000001b00097202 */ /* 0x000fe40000000f00 */
[----:B------:R-:W-:-:S07]  /*0710*/  MOV R20, 0x730 ;  /* 0x0000073000147802 */ /* 0x000fce0000000f00 */
[----:B012---:R-:W-:Y:S05]  /*0720*/  CALL.REL.NOINC `($__internal_1_$__cuda_sm3x_div_rn_noftz_f32_slowpath) ;  /* 0x0000001000287944 */ /* 0x007fea0003c00000 */
[----:B------:R-:W-:-:S07]  /*0730*/  IMAD.MOV.U32 R9, RZ, RZ, R22 ;  /* 0x000000ffff097224 */ /* 0x000fce00078e0016 */
.L_x_6:
[----:B------:R-:W-:Y:S05]  /*0740*/  BSYNC B1 ;  /* 0x0000000000017941 */ /* 0x000fea0003800000 */
.L_x_5:
[----:B------:R-:W-:Y:S01]  /*0750*/  ISETP.NE.U32.AND P0, PT, RZ, UR18, PT ;  /* 0x00000012ff007c0c */ /* 0x000fe2000bf05070 */
[----:B------:R-:W-:-:S03]  /*0760*/  FADD R9, RZ, -R9 ;  /* 0x80000009ff097221 */ /* 0x000fc60000000000 */
[----:B------:R-:W-:Y:S01]  /*0770*/  ISETP.NE.AND.EX P0, PT, RZ, UR19, PT, P0 ;  /* 0x00000013ff007c0c */ /* 0x000fe2000bf05300 */
[----:B------:R-:W-:-:S04]  /*0780*/  FADD R9, RZ, R9 ;  /* 0x00000009ff097221 */ /* 0x000fc80000000000 */
[----:B------:R-:W-:-:S04]  /*0790*/  FFMA R9, R6, R9, RZ ;  /* 0x0000000906097223 */ /* 0x000fc800000000ff */
[----:B------:R-:W-:-:S04]  /*07a0*/  FADD R9, RZ, -R9 ;  /* 0x80000009ff097221 */ /* 0x000fc80000000000 */
[-C--:B------:R-:W-:Y:S01]  /*07b0*/  FFMA R27, R2, R9.reuse, RZ ;  /* 0x00000009021b7223 */ /* 0x080fe200000000ff */
[-C--:B------:R-:W-:Y:S01]  /*07c0*/  FFMA R29, R0, R9.reuse, RZ ;  /* 0x00000009001d7223 */ /* 0x080fe200000000ff */
[-C--:B------:R-:W-:Y:S01]  /*07d0*/  FFMA R31, R4, R9.reuse, RZ ;  /* 0x00000009041f7223 */ /* 0x080fe200000000ff */
[-C--:B------:R-:W-:Y:S01]  /*07e0*/  FFMA R33, R5, R9.reuse, RZ ;  /* 0x0000000905217223 */ /* 0x080fe200000000ff */
[-C--:B------:R-:W-:Y:S01]  /*07f0*/  FFMA R35, R3, R9.reuse, RZ ;  /* 0x0000000903237223 */ /* 0x080fe200000000ff */
[----:B------:R-:W-:Y:S01]  /*0800*/  FFMA R7, R7, R9, RZ ;  /* 0x0000000907077223 */ /* 0x000fe200000000ff */
[----:B------:R-:W-:Y:S06]  /*0810*/  @!P0 BRA `(.L_x_7) ;  /* 0x0000000000248947 */ /* 0x000fec0003800000 */
[----:B------:R-:W-:Y:S01]  /*0820*/  SHF.R.S32.HI R0, RZ, 0x1f, R23 ;  /* 0x0000001fff007819 */ /* 0x000fe20000011417 */
[----:B-1----:R-:W-:-:S04]  /*0830*/  IMAD.WIDE.U32 R2, R23, UR29, R14 ;  /* 0x0000001d17027c25 */ /* 0x002fc8000f8e000e */
[----:B------:R-:W-:-:S04]  /*0840*/  IMAD R0, R0, UR29, RZ ;  /* 0x0000001d00007c24 */ /* 0x000fc8000f8e02ff */
[----:B------:R-:W-:-:S04]  /*0850*/  IMAD R5, R23, UR9, R0 ;  /* 0x0000000917057c24 */ /* 0x000fc8000f8e0200 */
[----:B------:R-:W-:-:S05]  /*0860*/  IMAD.IADD R3, R3, 0x1, R5 ;  /* 0x0000000103037824 */ /* 0x000fca00078e0205 */
[----:B------:R1:W-:Y:S04]  /*0870*/  REDG.E.ADD.F32.FTZ.RN.STRONG.GPU desc[UR12][R2.64], R33 ;  /* 0x00000021020079a6 */ /* 0x0003e8000c10f38c */
[----:B------:R1:W-:Y:S04]  /*0880*/  REDG.E.ADD.F32.FTZ.RN.STRONG.GPU desc[UR12][R2.64+0x4], R35 ;  /* 0x00000423020079a6 */ /* 0x0003e8000c10f38c */
[----:B------:R1:W-:Y:S01]  /*0890*/  REDG.E.ADD.F32.FTZ.RN.STRONG.GPU desc[UR12][R2.64+0x8], R7 ;  /* 0x00000807020079a6 */ /* 0x0003e2000c10f38c */
[----:B------:R-:W-:Y:S05]  /*08a0*/  BRA `(.L_x_8) ;  /* 0x0000000000207947 */ /* 0x000fea0003800000 */
.L_x_7:
[----:B------:R-:W-:-:S04]  /*08b0*/  ISETP.NE.U32.AND P0, PT, RZ, UR20, PT ;  /* 0x00000014ff007c0c */ /* 0x000fc8000bf05070 */
[----:B------:R-:W-:-:S13]  /*08c0*/  ISETP.NE.AND.EX P0, PT, RZ, UR21, PT, P0 ;  /* 0x00000015ff007c0c */ /* 0x000fda000bf05300 */
[----:B------:R-:W-:Y:S05]  /*08d0*/  @!P0 BRA `(.L_x_8) ;  /* 0x0000000000148947 */ /* 0x000fea0003800000 */
[----:B------:R-:W-:-:S04]  /*08e0*/  IADD3 R16, P0, R16, UR20, RZ ;  /* 0x0000001410107c10 */ /* 0x000fc8000ff1e0ff */
[----:B------:R-:W-:-:S05]  /*08f0*/  IADD3.X R17, R26, UR21, RZ, P0, !PT ;  /* 0x000000151a117c10 */ /* 0x000fca00087fe4ff */
[----:B------:R3:W-:Y:S04]  /*0900*/  REDG.E.ADD.F32.FTZ.RN.STRONG.GPU desc[UR12][R16.64], R33 ;  /* 0x00000021100079a6 */ /* 0x0007e8000c10f38c */
[----:B------:R3:W-:Y:S04]  /*0910*/  REDG.E.ADD.F32.FTZ.RN.STRONG.GPU desc[UR12][R16.64+0x4], R35 ;  /* 0x00000423100079a6 */ /* 0x0007e8000c10f38c */
[----:B------:R3:W-:Y:S02]  /*0920*/  REDG.E.ADD.F32.FTZ.RN.STRONG.GPU desc[UR12][R16.64+0x8], R7 ;  /* 0x00000807100079a6 */ /* 0x0007e4000c10f38c */
.L_x_8:
[----:B------:R-:W-:-:S04]  /*0930*/  ISETP.NE.U32.AND P0, PT, RZ, UR22, PT ;  /* 0x00000016ff007c0c */ /* 0x000fc8000bf05070 */
[----:B------:R-:W-:-:S13]  /*0940*/  ISETP.NE.AND.EX P0, PT, RZ, UR23, PT, P0 ;  /* 0x00000017ff007c0c */ /* 0x000fda000bf05300 */
[----:B------:R-:W-:Y:S05]  /*0950*/  @!P0 BRA `(.L_x_9) ;  /* 0x0000000000248947 */ /* 0x000fea0003800000 */
[----:B------:R-:W-:Y:S01]  /*0960*/  SHF.R.S32.HI R0, RZ, 0x1f, R23 ;  /* 0x0000001fff007819 */ /* 0x000fe20000011417 */
[----:B-12---:R-:W-:-:S04]  /*0970*/  IMAD.WIDE.U32 R2, R23, UR30, R12 ;  /* 0x0000001e17027c25 */ /* 0x006fc8000f8e000c */
[----:B------:R-:W-:-:S04]  /*0980*/  IMAD R0, R0, UR30, RZ ;  /* 0x0000001e00007c24 */ /* 0x000fc8000f8e02ff */
[----:B------:R-:W-:-:S05]  /*0990*/  IMAD R5, R23, UR10, R0 ;  /* 0x0000000a17057c24 */ /* 0x000fca000f8e0200 */
[----:B------:R-:W-:-:S05]  /*09a0*/  IADD3 R3, R3, R5, RZ ;  /* 0x0000000503037210 */ /* 0x000fca0007ffe0ff */
[----:B------:R1:W-:Y:S04]  /*09b0*/  REDG.E.ADD.F32.FTZ.RN.STRONG.GPU desc[UR12][R2.64], R27 ;  /* 0x0000001b020079a6 */ /* 0x0003e8000c10f38c */
[----:B------:R1:W-:Y:S04]  /*09c0*/  REDG.E.ADD.F32.FTZ.RN.STRONG.GPU desc[UR12][R2.64+0x4], R29 ;  /* 0x0000041d020079a6 */ /* 0x0003e8000c10f38c */
[----:B------:R1:W-:Y:S01]  /*09d0*/  REDG.E.ADD.F32.FTZ.RN.STRONG.GPU desc[UR12][R2.64+0x8], R31 ;  /* 0x0000081f020079a6 */ /* 0x0003e2000c10f38c */
[----:B------:R-:W-:Y:S05]  /*09e0*/  BRA `(.L_x_10) ;  /* 0x0000000000207947 */ /* 0x000fea0003800000 */
.L_x_9:
        /* <DEDUP_REMOVED lines=8> */
.L_x_10:
[----:B------:R-:W-:-:S04]  /*0a70*/  IADD3 R23, P0, R23, UR6, RZ ;  /* 0x0000000617177c10 */ /* 0x000fc8000ff1e0ff */
[----:B------:R-:W-:Y:S02]  /*0a80*/  IADD3.X R21, R21, UR11, RZ, P0, !PT ;  /* 0x0000000b15157c10 */ /* 0x000fe400087fe4ff */
[----:B------:R-:W-:-:S04]  /*0a90*/  ISETP.GE.U32.AND P0, PT, R23, UR32, PT ;  /* 0x0000002017007c0c */ /* 0x000fc8000bf06070 */
[----:B------:R-:W-:-:S13]  /*0aa0*/  ISETP.GE.U32.AND.EX P0, PT, R21, UR33, PT, P0 ;  /* 0x0000002115007c0c */ /* 0x000fda000bf06100 */
[----:B------:R-:W-:Y:S05]  /*0ab0*/  @!P0 BRA `(.L_x_11) ;  /* 0xfffffff800088947 */ /* 0x000fea000383ffff */
[----:B------:R-:W-:Y:S05]  /*0ac0*/  BSYNC B0 ;  /* 0x0000000000007941 */ /* 0x000fea0003800000 */
.L_x_1:
[----:B------:R-:W-:Y:S05]  /*0ad0*/  EXIT ;  /* 0x000000000000794d */ /* 0x000fea0003800000 */
.L_x_0:
[----:B------:R-:W1:Y:S01]  /*0ae0*/  LDC.64 R10, c[0x0][0x310] ;  /* 0x0000c400ff0a7b82 */ /* 0x000e620000000a00 */
[----:B------:R-:W-:Y:S01]  /*0af0*/  BSSY B0, `(.L_x_12) ;  /* 0x0000096000007945 */ /* 0x000fe20003800000 */
[----:B------:R-:W-:Y:S01]  /*0b00*/  ULDC UR4, c[0x0][0x2c0] ;  /* 0x0000b00000047ab9 */ /* 0x000fe20000000800 */
[----:B------:R-:W-:Y:S01]  /*0b10*/  ULDC UR17, c[0x0][0x250] ;  /* 0x0000940000117ab9 */ /* 0x000fe20000000800 */
[----:B------:R-:W-:Y:S01]  /*0b20*/  ULDC UR20, c[0x0][0x288] ;  /* 0x0000a20000147ab9 */ /* 0x000fe20000000800 */
[----:B------:R-:W-:Y:S01]  /*0b30*/  ULDC UR21, c[0x0][0x330] ;  /* 0x0000cc0000157ab9 */ /* 0x000fe20000000800 */
[----:B------:R-:W-:Y:S01]  /*0b40*/  ULDC UR30, c[0x0][0x2f8] ;  /* 0x0000be00001e7ab9 */ /* 0x000fe20000000800 */
[----:B------:R-:W-:Y:S01]  /*0b50*/  ULDC.64 UR34, c[0x0][0x228] ;  /* 0x00008a0000227ab9 */ /* 0x000fe20000000a00 */
[----:B------:R-:W2:Y:S01]  /*0b60*/  LDC.64 R12, c[0x0][0x2d8] ;  /* 0x0000b600ff0c7b82 */ /* 0x000ea20000000a00 */
[----:B------:R-:W-:Y:S01]  /*0b70*/  USHF.R.S32.HI UR4, URZ, 0x1f, UR4 ;  /* 0x0000001f3f047899 */ /* 0x000fe20008011404 */
[----:B------:R-:W-:Y:S01]  /*0b80*/  ULDC.64 UR18, c[0x0][0x230] ;  /* 0x00008c0000127ab9 */ /* 0x000fe20000000a00 */
[----:B------:R-:W-:Y:S01]  /*0b90*/  ULDC.64 UR22, c[0x0][0x268] ;  /* 0x00009a0000167ab9 */ /* 0x000fe20000000a00 */
[----:B------:R-:W-:Y:S01]  /*0ba0*/  ULDC.64 UR24, c[0x0][0x310] ;  /* 0x0000c40000187ab9 */ /* 0x000fe20000000a00 */
[----:B------:R-:W-:Y:S01]  /*0bb0*/  ULDC.64 UR26, c[0x0][0x270] ;  /* 0x00009c00001a7ab9 */ /* 0x000fe20000000a00 */
[----:B------:R-:W-:Y:S01]  /*0bc0*/  ULDC.64 UR28, c[0x0][0x2d8] ;  /* 0x0000b600001c7ab9 */ /* 0x000fe20000000a00 */
[----:B------:R-:W-:Y:S01]  /*0bd0*/  ULDC.64 UR32, c[0x0][0x238] ;  /* 0x00008e0000207ab9 */ /* 0x000fe20000000a00 */
[----:B------:R-:W-:-:S05]  /*0be0*/  ULDC.64 UR14, c[0x0][0x2a8] ;  /* 0x0000aa00000e7ab9 */ /* 0x000fca0000000a00 */
.L_x_21:
[----:B------:R-:W-:Y:S01]  /*0bf0*/  SHF.R.S32.HI R6, RZ, 0x1f, R23 ;  /* 0x0000001fff067819 */ /* 0x000fe20000011417 */
[----:B0-----:R-:W-:-:S04]  /*0c00*/  IMAD.WIDE.U32 R14, R23, UR20, RZ ;  /* 0x00000014170e7c25 */ /* 0x001fc8000f8e00ff */
[----:B------:R-:W-:Y:S01]  /*0c10*/  IMAD R2, R6, UR20, RZ ;  /* 0x0000001406027c24 */ /* 0x000fe2000f8e02ff */
[----:B------:R-:W-:Y:S01]  /*0c20*/  IADD3 R24, P1, R14, UR22, RZ ;  /* 0x000000160e187c10 */ /* 0x000fe2000ff3e0ff */
[----:B------:R-:W-:Y:S02]  /*0c30*/  IMAD R0, R6, UR17, RZ ;  /* 0x0000001106007c24 */ /* 0x000fe4000f8e02ff */
[----:B-1----:R-:W-:-:S04]  /*0c40*/  IMAD.WIDE.U32 R16, R23, UR17, RZ ;  /* 0x0000001117107c25 */ /* 0x002fc8000f8e00ff */
[C---:B------:R-:W-:Y:S01]  /*0c50*/  IMAD R19, R23.reuse, UR8, R2 ;  /* 0x0000000817137c24 */ /* 0x040fe2000f8e0202 */
[----:B------:R-:W-:Y:S01]  /*0c60*/  IADD3 R8, P0, R16, UR18, RZ ;  /* 0x0000001210087c10 */ /* 0x000fe2000ff1e0ff */
[----:B------:R-:W-:Y:S02]  /*0c70*/  IMAD R3, R23, UR5, R0 ;  /* 0x0000000517037c24 */ /* 0x000fe4000f8e0200 */
[----:B------:R-:W-:Y:S02]  /*0c80*/  IMAD.IADD R19, R15, 0x1, R19 ;  /* 0x000000010f137824 */ /* 0x000fe400078e0213 */
[----:B------:R-:W-:-:S03]  /*0c90*/  IMAD.IADD R18, R17, 0x1, R3 ;  /* 0x0000000111127824 */ /* 0x000fc600078e0203 */
[----:B------:R-:W-:Y:S02]  /*0ca0*/  IADD3.X R25, R19, UR23, RZ, P1, !PT ;  /* 0x0000001713197c10 */ /* 0x000fe40008ffe4ff */
[----:B------:R-:W-:-:S03]  /*0cb0*/  IADD3.X R9, R18, UR19, RZ, P0, !PT ;  /* 0x0000001312097c10 */ /* 0x000fc600087fe4ff */
[----:B------:R-:W3:Y:S04]  /*0cc0*/  LDG.E R0, desc[UR12][R24.64+0x4] ;  /* 0x0000040c18007981 */ /* 0x000ee8000c1e1900 */
[----:B------:R-:W3:Y:S04]  /*0cd0*/  LDG.E R3, desc[UR12][R8.64+0x4] ;  /* 0x0000040c08037981 */ /* 0x000ee8000c1e1900 */
[----:B------:R-:W4:Y:S04]  /*0ce0*/  LDG.E R2, desc[UR12][R24.64] ;  /* 0x0000000c18027981 */ /* 0x000f28000c1e1900 */
[----:B------:R-:W4:Y:S04]  /*0cf0*/  LDG.E R5, desc[UR12][R8.64] ;  /* 0x0000000c08057981 */ /* 0x000f28000c1e1900 */
[----:B--2---:R0:W2:Y:S04]  /*0d00*/  LDG.E R4, desc[UR12][R24.64+0x8] ;  /* 0x0000080c18047981 */ /* 0x0040a8000c1e1900 */
[----:B------:R-:W2:Y:S01]  /*0d10*/  LDG.E R7, desc[UR12][R8.64+0x8] ;  /* 0x0000080c08077981 */ /* 0x000ea2000c1e1900 */
[----:B------:R-:W-:-:S04]  /*0d20*/  ISETP.NE.U32.AND P0, PT, RZ, UR14, PT ;  /* 0x0000000eff007c0c */ /* 0x000fc8000bf05070 */
[----:B------:R-:W-:-:S13]  /*0d30*/  ISETP.NE.AND.EX P0, PT, RZ, UR15, PT, P0 ;  /* 0x0000000fff007c0c */ /* 0x000fda000bf05300 */
[----:B------:R-:W1:Y:S08]  /*0d40*/  @P0 LDC R29, c[0x0][0x2c0] ;  /* 0x0000b000ff1d0b82 */ /* 0x000e700000000800 */
[----:B------:R-:W5:Y:S01]  /*0d50*/  @P0 LDC.64 R26, c[0x0][0x2a8] ;  /* 0x0000aa00ff1a0b82 */ /* 0x000f620000000a00 */
[-C--:B-1----:R-:W-:Y:S02]  /*0d60*/  @P0 IMAD R6, R6, R29.reuse, RZ ;  /* 0x0000001d06060224 */ /* 0x082fe400078e02ff */
[----:B-----5:R-:W-:-:S04]  /*0d70*/  @P0 IMAD.WIDE.U32 R26, R23, R29, R26 ;  /* 0x0000001d171a0225 */ /* 0x020fc800078e001a */
[----:B------:R-:W-:-:S05]  /*0d80*/  @P0 IMAD R29, R23, UR4, R6 ;  /* 0x00000004171d0c24 */ /* 0x000fca000f8e0206 */
[----:B------:R-:W-:-:S06]  /*0d90*/  @P0 IADD3 R27, R27, R29, RZ ;  /* 0x0000001d1b1b0210 */ /* 0x000fcc0007ffe0ff */
[----:B------:R1:W5:Y:S01]  /*0da0*/  @P0 LDG.E R27, desc[UR12][R26.64] ;  /* 0x0000000c1a1b0981 */ /* 0x000362000c1e1900 */
[----:B------:R-:W-:Y:S01]  /*0db0*/  IMAD.MOV.U32 R6, RZ, RZ, 0x3bbb989d ;  /* 0x3bbb989dff067424 */ /* 0x000fe200078e00ff */
[----:B------:R-:W-:Y:S05]  /*0dc0*/  YIELD ;  /* 0x0000000000007946 */ /* 0x000fea0003800000 */
[----:B0-----:R-:W-:Y:S01]  /*0dd0*/  IMAD.MOV.U32 R25, RZ, RZ, 0x437c0000 ;  /* 0x437c0000ff197424 */ /* 0x001fe200078e00ff */
[----:B------:R-:W-:Y:S01]  /*0de0*/  UMOV UR16, 0x3f800000 ;  /* 0x3f80000000107882 */ /* 0x000fe20000000000 */
[----:B------:R-:W-:Y:S01]  /*0df0*/  BSSY B1, `(.L_x_13) ;  /* 0x000001e000017945 */ /* 0x000fe20003800000 */
[----:B------:R-:W-:Y:S01]  /*0e00*/  IMAD.U32 R22, RZ, RZ, UR16 ;  /* 0x00000010ff167e24 */ /* 0x000fe2000f8e00ff */
[----:B-1----:R-:W-:Y:S01]  /*0e10*/  HFMA2.MMA R26, -RZ, RZ, 0, 0 ;  /* 0x00000000ff1a7435 */ /* 0x002fe200000001ff */
[----:B---3--:R-:W-:-:S04]  /*0e20*/  FMUL R9, R0, R3 ;  /* 0x0000000300097220 */ /* 0x008fc80000400000 */
[----:B----4-:R-:W-:-:S04]  /*0e30*/  FFMA R9, R2, R5, R9 ;  /* 0x0000000502097223 */ /* 0x010fc80000000009 */
[----:B--2---:R-:W-:-:S04]  /*0e40*/  FFMA R9, R4, R7, R9 ;  /* 0x0000000704097223 */ /* 0x004fc80000000009 */
[----:B------:R-:W-:-:S04]  /*0e50*/  FADD R9, RZ, -R9 ;  /* 0x80000009ff097221 */ /* 0x000fc80000000000 */
[----:B------:R-:W-:-:S04]  /*0e60*/  FFMA.SAT R6, R9, R6, 0.5 ;  /* 0x3f00000009067423 */ /* 0x000fc80000002006 */
[----:B------:R-:W-:-:S04]  /*0e70*/  FFMA.RM R6, R6, R25, 12582913 ;  /* 0x4b40000106067423 */ /* 0x000fc80000004019 */
[C---:B------:R-:W-:Y:S01]  /*0e80*/  FADD R8, R6.reuse, -12583039 ;  /* 0xcb40007f06087421 */ /* 0x040fe20000000000 */
[----:B------:R-:W-:-:S03]  /*0e90*/  SHF.L.U32 R6, R6, 0x17, RZ ;  /* 0x0000001706067819 */ /* 0x000fc600000006ff */
[----:B------:R-:W-:-:S04]  /*0ea0*/  FFMA R8, R9, 1.4426950216293334961, -R8 ;  /* 0x3fb8aa3b09087823 */ /* 0x000fc80000000808 */
[----:B------:R-:W-:-:S06]  /*0eb0*/  FFMA R9, R9, 1.925963033500011079e-08, R8 ;  /* 0x32a5706009097823 */ /* 0x000fcc0000000008 */
[----:B------:R-:W0:Y:S02]  /*0ec0*/  MUFU.EX2 R9, R9 ;  /* 0x0000000900097308 */ /* 0x000e240000000800 */
[----:B0-----:R-:W-:-:S04]  /*0ed0*/  FMUL R6, R6, R9 ;  /* 0x0000000906067220 */ /* 0x001fc80000400000 */
[----:B------:R-:W-:-:S04]  /*0ee0*/  FADD R25, R6, 1 ;  /* 0x3f80000006197421 */ /* 0x000fc80000000000 */
[----:B------:R-:W0:Y:S08]  /*0ef0*/  MUFU.RCP R8, R25 ;  /* 0x0000001900087308 */ /* 0x000e300000001000 */
[----:B------:R-:W1:Y:S01]  /*0f00*/  FCHK P1, -R22, R25 ;  /* 0x0000001916007302 */ /* 0x000e620000020100 */
[----:B-----5:R-:W-:Y:S01]  /*0f10*/  @P0 FADD R26, RZ, R27 ;  /* 0x0000001bff1a0221 */ /* 0x020fe20000000000 */
[----:B0-----:R-:W-:-:S04]  /*0f20*/  FFMA R29, -R25, R8, 1 ;  /* 0x3f800000191d7423 */ /* 0x001fc80000000108 */
[----:B------:R-:W-:-:S04]  /*0f30*/  FFMA R8, R8, R29, R8 ;  /* 0x0000001d08087223 */ /* 0x000fc80000000008 */
[----:B------:R-:W-:-:S04]  /*0f40*/  FFMA R9, R8, -1, RZ ;  /* 0xbf80000008097823 */ /* 0x000fc800000000ff */
[----:B------:R-:W-:-:S04]  /*0f50*/  FFMA R20, -R25, R9, -1 ;  /* 0xbf80000019147423 */ /* 0x000fc80000000109 */
[----:B------:R-:W-:Y:S01]  /*0f60*/  FFMA R9, R8, R20, R9 ;  /* 0x0000001408097223 */ /* 0x000fe20000000009 */
[----:B-1----:R-:W-:Y:S06]  /*0f70*/  @!P1 BRA `(.L_x_14) ;  /* 0x0000000000149947 */ /* 0x002fec0003800000 */
[----:B------:R-:W-:Y:S01]  /*0f80*/  IMAD.MOV.U32 R8, RZ, RZ, -0x40800000 ;  /* 0xbf800000ff087424 */ /* 0x000fe200078e00ff */
[----:B------:R-:W-:Y:S02]  /*0f90*/  MOV R9, R25 ;  /* 0x0000001900097202 */ /* 0x000fe40000000f00 */
[----:B------:R-:W-:-:S07]  /*0fa0*/  MOV R20, 0xfc0 ;  /* 0x00000fc000147802 */ /* 0x000fce0000000f00 */
[----:B------:R-:W-:Y:S05]  /*0fb0*/  CALL.REL.NOINC `($__internal_1_$__cuda_sm3x_div_rn_noftz_f32_slowpath) ;  /* 0x0000000800047944 */ /* 0x000fea0003c00000 */
[----:B------:R-:W-:-:S07]  /*0fc0*/  IMAD.MOV.U32 R9, RZ, RZ, R22 ;  /* 0x000000ffff097224 */ /* 0x000fce00078e0016 */
.L_x_14:
[----:B------:R-:W-:Y:S05]  /*0fd0*/  BSYNC B1 ;  /* 0x0000000000017941 */ /* 0x000fea0003800000 */
.L_x_13:
[----:B------:R-:W0:Y:S01]  /*0fe0*/  MUFU.RCP R8, R25 ;  /* 0x0000001900087308 */ /* 0x000e220000001000 */
[----:B------:R-:W-:Y:S01]  /*0ff0*/  FMUL R26, R9, R26 ;  /* 0x0000001a091a7220 */ /* 0x000fe20000400000 */
[----:B------:R-:W-:Y:S06]  /*1000*/  BSSY B1, `(.L_x_15) ;  /* 0x000000d000017945 */ /* 0x000fec0003800000 */
[----:B------:R-:W1:Y:S01]  /*1010*/  FCHK P0, R26, R25 ;  /* 0x000000191a007302 */ /* 0x000e620000000000 */
[----:B0-----:R-:W-:-:S04]  /*1020*/  FFMA R27, -R25, R8, 1 ;  /* 0x3f800000191b7423 */ /* 0x001fc80000000108 */
[----:B------:R-:W-:-:S04]  /*1030*/  FFMA R8, R8, R27, R8 ;  /* 0x0000001b08087223 */ /* 0x000fc80000000008 */
[----:B------:R-:W-:-:S04]  /*1040*/  FFMA R9, R8, R26, RZ ;  /* 0x0000001a08097223 */ /* 0x000fc800000000ff */
[----:B------:R-:W-:-:S04]  /*1050*/  FFMA R20, -R25, R9, R26 ;  /* 0x0000000919147223 */ /* 0x000fc8000000011a */
[----:B------:R-:W-:Y:S01]  /*1060*/  FFMA R8, R8, R20, R9 ;  /* 0x0000001408087223 */ /* 0x000fe20000000009 */
[----:B-1----:R-:W-:Y:S06]  /*1070*/  @!P0 BRA `(.L_x_16) ;  /* 0x0000000000148947 */ /* 0x002fec0003800000 */
[----:B------:R-:W-:Y:S01]  /*1080*/  MOV R8, R26 ;  /* 0x0000001a00087202 */ /* 0x000fe20000000f00 */
[----:B------:R-:W-:Y:S01]  /*1090*/  IMAD.MOV.U32 R9, RZ, RZ, R25 ;  /* 0x000000ffff097224 */ /* 0x000fe200078e0019 */
[----:B------:R-:W-:-:S07]  /*10a0*/  MOV R20, 0x10c0 ;  /* 0x000010c000147802 */ /* 0x000fce0000000f00 */
[----:B------:R-:W-:Y:S05]  /*10b0*/  CALL.REL.NOINC `($__internal_1_$__cuda_sm3x_div_rn_noftz_f32_slowpath) ;  /* 0x0000000400c47944 */ /* 0x000fea0003c00000 */
[----:B------:R-:W-:-:S07]  /*10c0*/  MOV R8, R22 ;  /* 0x0000001600087202 */ /* 0x000fce0000000f00 */
.L_x_16:
[----:B------:R-:W-:Y:S05]  /*10d0*/  BSYNC B1 ;  /* 0x0000000000017941 */ /* 0x000fea0003800000 */
.L_x_15:
[----:B------:R-:W-:Y:S01]  /*10e0*/  ISETP.NE.U32.AND P0, PT, RZ, UR24, PT ;  /* 0x00000018ff007c0c */ /* 0x000fe2000bf05070 */
[----:B------:R-:W-:-:S03]  /*10f0*/  FADD R8, RZ, R8 ;  /* 0x00000008ff087221 */ /* 0x000fc60000000000 */
        /* <DEDUP_REMOVED lines=12> */
[----:B------:R-:W-:-:S04]  /*11c0*/  IMAD.WIDE.U32 R2, R23, UR21, R10 ;  /* 0x0000001517027c25 */ /* 0x000fc8000f8e000a */
[----:B------:R-:W-:-:S04]  /*11d0*/  IMAD R0, R0, UR21, RZ ;  /* 0x0000001500007c24 */ /* 0x000fc8000f8e02ff */
[----:B------:R-:W-:-:S04]  /*11e0*/  IMAD R5, R23, UR9, R0 ;  /* 0x0000000917057c24 */ /* 0x000fc8000f8e0200 */
[----:B------:R-:W-:-:S05]  /*11f0*/  IMAD.IADD R3, R3, 0x1, R5 ;  /* 0x0000000103037824 */ /* 0x000fca00078e0205 */
[----:B------:R0:W-:Y:S04]  /*1200*/  REDG.E.ADD.F32.FTZ.RN.STRONG.GPU desc[UR12][R2.64], R31 ;  /* 0x0000001f020079a6 */ /* 0x0001e8000c10f38c */
[----:B------:R0:W-:Y:S04]  /*1210*/  REDG.E.ADD.F32.FTZ.RN.STRONG.GPU desc[UR12][R2.64+0x4], R33 ;  /* 0x00000421020079a6 */ /* 0x0001e8000c10f38c */
[----:B------:R0:W-:Y:S01]  /*1220*/  REDG.E.ADD.F32.FTZ.RN.STRONG.GPU desc[UR12][R2.64+0x8], R7 ;  /* 0x00000807020079a6 */ /* 0x0001e2000c10f38c */
[----:B------:R-:W-:Y:S05]  /*1230*/  BRA `(.L_x_18) ;  /* 0x0000000000207947 */ /* 0x000fea0003800000 */
.L_x_17:
        /* <DEDUP_REMOVED lines=8> */
.L_x_18:
[----:B------:R-:W-:-:S04]  /*12c0*/  ISETP.NE.U32.AND P0, PT, RZ, UR28, PT ;  /* 0x0000001cff007c0c */ /* 0x000fc8000bf05070 */
[----:B------:R-:W-:-:S13]  /*12d0*/  ISETP.NE.AND.EX P0, PT, RZ, UR29, PT, P0 ;  /* 0x0000001dff007c0c */ /* 0x000fda000bf05300 */
[----:B------:R-:W-:Y:S05]  /*12e0*/  @!P0 BRA `(.L_x_19) ;  /* 0x0000000000248947 */ /* 0x000fea0003800000 */
[----:B------:R-:W-:Y:S01]  /*12f0*/  SHF.R.S32.HI R0, RZ, 0x1f, R23 ;  /* 0x0000001fff007819 */ /* 0x000fe20000011417 */
[----:B0-----:R-:W-:-:S04]  /*1300*/  IMAD.WIDE.U32 R2, R23, UR30, R12 ;  /* 0x0000001e17027c25 */ /* 0x001fc8000f8e000c */
[----:B------:R-:W-:-:S04]  /*1310*/  IMAD R0, R0, UR30, RZ ;  /* 0x0000001e00007c24 */ /* 0x000fc8000f8e02ff */
[----:B------:R-:W-:-:S05]  /*1320*/  IMAD R5, R23, UR10, R0 ;  /* 0x0000000a17057c24 */ /* 0x000fca000f8e0200 */
[----:B------:R-:W-:-:S05]  /*1330*/  IADD3 R3, R3, R5, RZ ;  /* 0x0000000503037210 */ /* 0x000fca0007ffe0ff */
[----:B------:R0:W-:Y:S04]  /*1340*/  REDG.E.ADD.F32.FTZ.RN.STRONG.GPU desc[UR12][R2.64], R25 ;  /* 0x00000019020079a6 */ /* 0x0001e8000c10f38c */
[----:B------:R0:W-:Y:S04]  /*1350*/  REDG.E.ADD.F32.FTZ.RN.STRONG.GPU desc[UR12][R2.64+0x4], R27 ;  /* 0x0000041b020079a6 */ /* 0x0001e8000c10f38c */
[----:B------:R0:W-:Y:S01]  /*1360*/  REDG.E.ADD.F32.FTZ.RN.STRONG.GPU desc[UR12][R2.64+0x8], R29 ;  /* 0x0000081d020079a6 */ /* 0x0001e2000c10f38c */
[----:B------:R-:W-:Y:S05]  /*1370*/  BRA `(.L_x_20) ;  /* 0x0000000000207947 */ /* 0x000fea0003800000 */
.L_x_19:
        /* <DEDUP_REMOVED lines=8> */
.L_x_20:
[----:B------:R-:W-:-:S04]  /*1400*/  IADD3 R23, P0, R23, UR6, RZ ;  /* 0x0000000617177c10 */ /* 0x000fc8000ff1e0ff */
[----:B------:R-:W-:Y:S02]  /*1410*/  IADD3.X R21, R21, UR11, RZ, P0, !PT ;  /* 0x0000000b15157c10 */ /* 0x000fe400087fe4ff */
[----:B------:R-:W-:-:S04]  /*1420*/  ISETP.GE.U32.AND P0, PT, R23, UR34, PT ;  /* 0x0000002217007c0c */ /* 0x000fc8000bf06070 */
[----:B------:R-:W-:-:S13]  /*1430*/  ISETP.GE.U32.AND.EX P0, PT, R21, UR35, PT, P0 ;  /* 0x0000002315007c0c */ /* 0x000fda000bf06100 */
[----:B------:R-:W-:Y:S05]  /*1440*/  @!P0 BRA `(.L_x_21) ;  /* 0xfffffff400e88947 */ /* 0x000fea000383ffff */
[----:B------:R-:W-:Y:S05]  /*1450*/  BSYNC B0 ;  /* 0x0000000000007941 */ /* 0x000fea0003800000 */
.L_x_12:
[----:B------:R-:W-:Y:S05]  /*1460*/  EXIT ;  /* 0x000000000000794d */ /* 0x000fea0003800000 */
        .weak           $__internal_0_$__cuda_sm20_rcp_rn_f32_slowpath
        .type           $__internal_0_$__cuda_sm20_rcp_rn_f32_slowpath,@function
        .size           $__internal_0_$__cuda_sm20_rcp_rn_f32_slowpath,($__internal_1_$__cuda_sm3x_div_rn_noftz_f32_slowpath - $__internal_0_$__cuda_sm20_rcp_rn_f32_slowpath)
$__internal_0_$__cuda_sm20_rcp_rn_f32_slowpath:
[----:B------:R-:W-:Y:S01]  /*1470*/  IMAD.SHL.U32 R8, R27, 0x2, RZ ;  /* 0x000000021b087824 */ /* 0x000fe200078e00ff */
[----:B------:R-:W-:Y:S04]  /*1480*/  BSSY B2, `(.L_x_22) ;  /* 0x0000031000027945 */ /* 0x000fe80003800000 */
[----:B------:R-:W-:Y:S02]  /*1490*/  SHF.R.U32.HI R30, RZ, 0x18, R8 ;  /* 0x00000018ff1e7819 */ /* 0x000fe40000011608 */
[----:B------:R-:W-:Y:S02]  /*14a0*/  MOV R8, R27 ;  /* 0x0000001b00087202 */ /* 0x000fe40000000f00 */
[----:B------:R-:W-:-:S13]  /*14b0*/  ISETP.NE.U32.AND P0, PT, R30, RZ, PT ;  /* 0x000000ff1e00720c */ /* 0x000fda0003f05070 */
[----:B------:R-:W-:Y:S05]  /*14c0*/  @P0 BRA `(.L_x_23) ;  /* 0x0000000000280947 */ /* 0x000fea0003800000 */
[----:B------:R-:W-:-:S05]  /*14d0*/  IMAD.SHL.U32 R9, R8, 0x2, RZ ;  /* 0x0000000208097824 */ /* 0x000fca00078e00ff */
[----:B------:R-:W-:-:S13]  /*14e0*/  ISETP.NE.AND P0, PT, R9, RZ, PT ;  /* 0x000000ff0900720c */ /* 0x000fda0003f05270 */
[----:B------:R-:W-:Y:S01]  /*14f0*/  @P0 FFMA R28, R8, 1.84467440737095516160e+19, RZ ;  /* 0x5f800000081c0823 */ /* 0x000fe200000000ff */
[----:B------:R-:W-:Y:S08]  /*1500*/  @!P0 MUFU.RCP R24, R8 ;  /* 0x0000000800188308 */ /* 0x000ff00000001000 */
[----:B------:R-:W0:Y:S02]  /*1510*/  @P0 MUFU.RCP R9, R28 ;  /* 0x0000001c00090308 */ /* 0x000e240000001000 */
[----:B0-----:R-:W-:-:S04]  /*1520*/  @P0 FFMA R29, R28, R9, -1 ;  /* 0xbf8000001c1d0423 */ /* 0x001fc80000000009 */
[----:B------:R-:W-:-:S04]  /*1530*/  @P0 FADD.FTZ R30, -R29, -RZ ;  /* 0x800000ff1d1e0221 */ /* 0x000fc80000010100 */
[----:B------:R-:W-:-:S04]  /*1540*/  @P0 FFMA R9, R9, R30, R9 ;  /* 0x0000001e09090223 */ /* 0x000fc80000000009 */
[----:B------:R-:W-:Y:S01]  /*1550*/  @P0 FFMA R24, R9, 1.84467440737095516160e+19, RZ ;  /* 0x5f80000009180823 */ /* 0x000fe200000000ff */
[----:B------:R-:W-:Y:S06]  /*1560*/  BRA `(.L_x_24) ;  /* 0x0000000000887947 */ /* 0x000fec0003800000 */
.L_x_23:
[----:B------:R-:W-:-:S04]  /*1570*/  IADD3 R32, R30, -0xfd, RZ ;  /* 0xffffff031e207810 */ /* 0x000fc80007ffe0ff */
[----:B------:R-:W-:-:S13]  /*1580*/  ISETP.GT.U32.AND P0, PT, R32, 0x1, PT ;  /* 0x000000012000780c */ /* 0x000fda0003f04070 */
[----:B------:R-:W-:Y:S05]  /*1590*/  @P0 BRA `(.L_x_25) ;  /* 0x0000000000780947 */ /* 0x000fea0003800000 */
[----:B------:R-:W-:Y:S01]  /*15a0*/  LOP3.LUT R9, R8, 0x7fffff, RZ, 0xc0, !PT ;  /* 0x007fffff08097812 */ /* 0x000fe200078ec0ff */
[----:B------:R-:W-:-:S03]  /*15b0*/  IMAD.MOV.U32 R31, RZ, RZ, 0x3 ;  /* 0x00000003ff1f7424 */ /* 0x000fc600078e00ff */
[----:B------:R-:W-:Y:S02]  /*15c0*/  LOP3.LUT R9, R9, 0x3f800000, RZ, 0xfc, !PT ;  /* 0x3f80000009097812 */ /* 0x000fe400078efcff */
[----:B------:R-:W-:Y:S02]  /*15d0*/  SHF.L.U32 R31, R31, R32, RZ ;  /* 0x000000201f1f7219 */ /* 0x000fe400000006ff */
[----:B------:R-:W0:Y:S02]  /*15e0*/  MUFU.RCP R24, R9 ;  /* 0x0000000900187308 */ /* 0x000e240000001000 */
[----:B0-----:R-:W-:-:S04]  /*15f0*/  FFMA R28, R9, R24, -1 ;  /* 0xbf800000091c7423 */ /* 0x001fc80000000018 */
[----:B------:R-:W-:-:S04]  /*1600*/  FADD.FTZ R29, -R28, -RZ ;  /* 0x800000ff1c1d7221 */ /* 0x000fc80000010100 */
[CCC-:B------:R-:W-:Y:S01]  /*1610*/  FFMA.RM R28, R24.reuse, R29.reuse, R24.reuse ;  /* 0x0000001d181c7223 */ /* 0x1c0fe20000004018 */
[----:B------:R-:W-:-:S04]  /*1620*/  FFMA.RP R29, R24, R29, R24 ;  /* 0x0000001d181d7223 */ /* 0x000fc80000008018 */
[C---:B------:R-:W-:Y:S02]  /*1630*/  LOP3.LUT R24, R28.reuse, 0x7fffff, RZ, 0xc0, !PT ;  /* 0x007fffff1c187812 */ /* 0x040fe400078ec0ff */
[----:B------:R-:W-:Y:S02]  /*1640*/  FSETP.NEU.FTZ.AND P0, PT, R28, R29, PT ;  /* 0x0000001d1c00720b */ /* 0x000fe40003f1d000 */
[----:B------:R-:W-:Y:S02]  /*1650*/  LOP3.LUT R24, R24, 0x800000, RZ, 0xfc, !PT ;  /* 0x0080000018187812 */ /* 0x000fe400078efcff */
[----:B------:R-:W-:Y:S02]  /*1660*/  SEL R28, RZ, 0xffffffff, !P0 ;  /* 0xffffffffff1c7807 */ /* 0x000fe40004000000 */
[----:B------:R-:W-:Y:S02]  /*1670*/  LOP3.LUT R31, R31, R24, RZ, 0xc0, !PT ;  /* 0x000000181f1f7212 */ /* 0x000fe400078ec0ff */
[----:B------:R-:W-:-:S02]  /*1680*/  IADD3 R9, -R28, RZ, RZ ;  /* 0x000000ff1c097210 */ /* 0x000fc40007ffe1ff */
[-C--:B------:R-:W-:Y:S02]  /*1690*/  SHF.R.U32.HI R31, RZ, R32.reuse, R31 ;  /* 0x00000020ff1f7219 */ /* 0x080fe4000001161f */
[----:B------:R-:W-:Y:S02]  /*16a0*/  LOP3.LUT P1, RZ, R9, R32, R24, 0xf8, !PT ;  /* 0x0000002009ff7212 */ /* 0x000fe4000782f818 */
[C---:B------:R-:W-:Y:S02]  /*16b0*/  LOP3.LUT P0, RZ, R31.reuse, 0x1, RZ, 0xc0, !PT ;  /* 0x000000011fff7812 */ /* 0x040fe4000780c0ff */
[----:B------:R-:W-:-:S04]  /*16c0*/  LOP3.LUT P2, RZ, R31, 0x2, RZ, 0xc0, !PT ;  /* 0x000000021fff7812 */ /* 0x000fc8000784c0ff */
[----:B------:R-:W-:Y:S02]  /*16d0*/  PLOP3.LUT P0, PT, P0, P1, P2, 0xe0, 0x0 ;  /* 0x000000000000781c */ /* 0x000fe40000703c20 */
[----:B------:R-:W-:Y:S02]  /*16e0*/  LOP3.LUT P1, RZ, R8, 0x7fffff, RZ, 0xc0, !PT ;  /* 0x007fffff08ff7812 */ /* 0x000fe4000782c0ff */
[----:B------:R-:W-:-:S05]  /*16f0*/  SEL R9, RZ, 0x1, !P0 ;  /* 0x00000001ff097807 */ /* 0x000fca0004000000 */
[----:B------:R-:W-:-:S05]  /*1700*/  IMAD.MOV R9, RZ, RZ, -R9 ;  /* 0x000000ffff097224 */ /* 0x000fca00078e0a09 */
[----:B------:R-:W-:Y:S02]  /*1710*/  ISETP.GE.AND P0, PT, R9, RZ, PT ;  /* 0x000000ff0900720c */ /* 0x000fe40003f06270 */
[----:B------:R-:W-:-:S04]  /*1720*/  IADD3 R9, R30, -0xfc, RZ ;  /* 0xffffff041e097810 */ /* 0x000fc80007ffe0ff */
[----:B------:R-:W-:-:S07]  /*1730*/  SHF.R.U32.HI R9, RZ, R9, R24 ;  /* 0x00000009ff097219 */ /* 0x000fce0000011618 */
[----:B------:R-:W-:-:S05]  /*1740*/  @!P0 VIADD R9, R9, 0x1 ;  /* 0x0000000109098836 */ /* 0x000fca0000000000 */
[----:B------:R-:W-:-:S04]  /*1750*/  @!P1 SHF.L.U32 R9, R9, 0x1, RZ ;  /* 0x0000000109099819 */ /* 0x000fc800000006ff */
[----:B------:R-:W-:Y:S01]  /*1760*/  LOP3.LUT R24, R9, 0x80000000, R8, 0xf8, !PT ;  /* 0x8000000009187812 */ /* 0x000fe200078ef808 */
[----:B------:R-:W-:Y:S06]  /*1770*/  BRA `(.L_x_24) ;  /* 0x0000000000047947 */ /* 0x000fec0003800000 */
.L_x_25:
[----:B------:R0:W1:Y:S02]  /*1780*/  MUFU.RCP R24, R8 ;  /* 0x0000000800187308 */ /* 0x0000640000001000 */
.L_x_24:
[----:B------:R-:W-:Y:S05]  /*1790*/  BSYNC B2 ;  /* 0x0000000000027941 */ /* 0x000fea0003800000 */
.L_x_22:
[----:B------:R-:W-:Y:S01]  /*17a0*/  HFMA2.MMA R9, -RZ, RZ, 0, 0 ;  /* 0x00000000ff097435 */ /* 0x000fe200000001ff */
[----:B0-----:R-:W-:-:S05]  /*17b0*/  IMAD.MOV.U32 R8, RZ, RZ, R22 ;  /* 0x000000ffff087224 */ /* 0x001fca00078e0016 */
[----:B------:R-:W-:Y:S05]  /*17c0*/  RET.REL.NODEC R8 `(simple_kernel_cuda_kernel_backward) ;  /* 0xffffffe8080c7950 */ /* 0x000fea0003c3ffff */
        .weak           $__internal_1_$__cuda_sm3x_div_rn_noftz_f32_slowpath
        .type           $__internal_1_$__cuda_sm3x_div_rn_noftz_f32_slowpath,@function
        .size           $__internal_1_$__cuda_sm3x_div_rn_noftz_f32_slowpath,(.L_x_49 - $__internal_1_$__cuda_sm3x_div_rn_noftz_f32_slowpath)
$__internal_1_$__cuda_sm3x_div_rn_noftz_f32_slowpath:
[----:B------:R-:W-:Y:S01]  /*17d0*/  SHF.R.U32.HI R22, RZ, 0x17, R9 ;  /* 0x00000017ff167819 */ /* 0x000fe20000011609 */
[----:B------:R-:W-:Y:S01]  /*17e0*/  BSSY B2, `(.L_x_26) ;  /* 0x0000062000027945 */ /* 0x000fe20003800000 */
[----:B------:R-:W-:Y:S02]  /*17f0*/  SHF.R.U32.HI R28, RZ, 0x17, R8 ;  /* 0x00000017ff1c7819 */ /* 0x000fe40000011608 */
[----:B------:R-:W-:Y:S02]  /*1800*/  LOP3.LUT R22, R22, 0xff, RZ, 0xc0, !PT ;  /* 0x000000ff16167812 */ /* 0x000fe400078ec0ff */
[----:B------:R-:W-:-:S03]  /*1810*/  LOP3.LUT R28, R28, 0xff, RZ, 0xc0, !PT ;  /* 0x000000ff1c1c7812 */ /* 0x000fc600078ec0ff */
[----:B------:R-:W-:Y:S01]  /*1820*/  VIADD R29, R22, 0xffffffff ;  /* 0xffffffff161d7836 */ /* 0x000fe20000000000 */
[----:B------:R-:W-:-:S04]  /*1830*/  IADD3 R27, R28, -0x1, RZ ;  /* 0xffffffff1c1b7810 */ /* 0x000fc80007ffe0ff */
[----:B------:R-:W-:-:S04]  /*1840*/  ISETP.GT.U32.AND P0, PT, R29, 0xfd, PT ;  /* 0x000000fd1d00780c */ /* 0x000fc80003f04070 */
[----:B------:R-:W-:-:S13]  /*1850*/  ISETP.GT.U32.OR P0, PT, R27, 0xfd, P0 ;  /* 0x000000fd1b00780c */ /* 0x000fda0000704470 */
[----:B------:R-:W-:Y:S01]  /*1860*/  @!P0 IMAD.MOV.U32 R24, RZ, RZ, RZ ;  /* 0x000000ffff188224 */ /* 0x000fe200078e00ff */
[----:B------:R-:W-:Y:S06]  /*1870*/  @!P0 BRA `(.L_x_27) ;  /* 0x00000000005c8947 */ /* 0x000fec0003800000 */
[----:B------:R-:W-:Y:S02]  /*1880*/  FSETP.GTU.FTZ.AND P0, PT, |R8|, +INF , PT ;  /* 0x7f8000000800780b */ /* 0x000fe40003f1c200 */
[----:B------:R-:W-:-:S04]  /*1890*/  FSETP.GTU.FTZ.AND P1, PT, |R9|, +INF , PT ;  /* 0x7f8000000900780b */ /* 0x000fc80003f3c200 */
[----:B------:R-:W-:-:S13]  /*18a0*/  PLOP3.LUT P0, PT, P0, P1, PT, 0xa8, 0x0 ;  /* 0x000000000000781c */ /* 0x000fda0000703570 */
[----:B------:R-:W-:Y:S05]  /*18b0*/  @P0 BRA `(.L_x_28) ;  /* 0x00000004004c0947 */ /* 0x000fea0003800000 */
[----:B------:R-:W-:-:S13]  /*18c0*/  LOP3.LUT P0, RZ, R9, 0x7fffffff, R8, 0xc8, !PT ;  /* 0x7fffffff09ff7812 */ /* 0x000fda000780c808 */
[----:B------:R-:W-:Y:S05]  /*18d0*/  @!P0 BRA `(.L_x_29) ;  /* 0x00000004003c8947 */ /* 0x000fea0003800000 */
[C---:B------:R-:W-:Y:S02]  /*18e0*/  FSETP.NEU.FTZ.AND P2, PT, |R8|.reuse, +INF , PT ;  /* 0x7f8000000800780b */ /* 0x040fe40003f5d200 */
[----:B------:R-:W-:Y:S02]  /*18f0*/  FSETP.NEU.FTZ.AND P1, PT, |R9|, +INF , PT ;  /* 0x7f8000000900780b */ /* 0x000fe40003f3d200 */
[----:B------:R-:W-:-:S11]  /*1900*/  FSETP.NEU.FTZ.AND P0, PT, |R8|, +INF , PT ;  /* 0x7f8000000800780b */ /* 0x000fd60003f1d200 */
[----:B------:R-:W-:Y:S05]  /*1910*/  @!P1 BRA !P2, `(.L_x_29) ;  /* 0x00000004002c9947 */ /* 0x000fea0005000000 */
[----:B------:R-:W-:-:S04]  /*1920*/  LOP3.LUT P2, RZ, R8, 0x7fffffff, RZ, 0xc0, !PT ;  /* 0x7fffffff08ff7812 */ /* 0x000fc8000784c0ff */
[----:B------:R-:W-:-:S13]  /*1930*/  PLOP3.LUT P1, PT, P1, P2, PT, 0x2a, 0x0 ;  /* 0x000000000000781c */ /* 0x000fda0000f24572 */
[----:B------:R-:W-:Y:S05]  /*1940*/  @P1 BRA `(.L_x_30) ;  /* 0x0000000400181947 */ /* 0x000fea0003800000 */
[----:B------:R-:W-:-:S04]  /*1950*/  LOP3.LUT P1, RZ, R9, 0x7fffffff, RZ, 0xc0, !PT ;  /* 0x7fffffff09ff7812 */ /* 0x000fc8000782c0ff */
[----:B------:R-:W-:-:S13]  /*1960*/  PLOP3.LUT P0, PT, P0, P1, PT, 0x2a, 0x0 ;  /* 0x000000000000781c */ /* 0x000fda0000702572 */
[----:B------:R-:W-:Y:S05]  /*1970*/  @P0 BRA `(.L_x_31) ;  /* 0x0000000400000947 */ /* 0x000fea0003800000 */
[----:B------:R-:W-:Y:S02]  /*1980*/  ISETP.GE.AND P0, PT, R27, RZ, PT ;  /* 0x000000ff1b00720c */ /* 0x000fe40003f06270 */
[----:B------:R-:W-:-:S11]  /*1990*/  ISETP.GE.AND P1, PT, R29, RZ, PT ;  /* 0x000000ff1d00720c */ /* 0x000fd60003f26270 */
[----:B------:R-:W-:Y:S01]  /*19a0*/  @P0 MOV R24, RZ ;  /* 0x000000ff00180202 */ /* 0x000fe20000000f00 */
[----:B------:R-:W-:Y:S02]  /*19b0*/  @!P0 IMAD.MOV.U32 R24, RZ, RZ, -0x40 ;  /* 0xffffffc0ff188424 */ /* 0x000fe400078e00ff */
[----:B------:R-:W-:Y:S01]  /*19c0*/  @!P0 FFMA R8, R8, 1.84467440737095516160e+19, RZ ;  /* 0x5f80000008088823 */ /* 0x000fe200000000ff */
[----:B------:R-:W-:Y:S02]  /*19d0*/  @!P1 FFMA R9, R9, 1.84467440737095516160e+19, RZ ;  /* 0x5f80000009099823 */ /* 0x000fe400000000ff */
[----:B------:R-:W-:-:S07]  /*19e0*/  @!P1 IADD3 R24, R24, 0x40, RZ ;  /* 0x0000004018189810 */ /* 0x000fce0007ffe0ff */
.L_x_27:
[----:B------:R-:W-:Y:S01]  /*19f0*/  LEA R30, R22, 0xc0800000, 0x17 ;  /* 0xc0800000161e7811 */ /* 0x000fe200078eb8ff */
[----:B------:R-:W-:Y:S04]  /*1a00*/  BSSY B3, `(.L_x_32) ;  /* 0x0000036000037945 */ /* 0x000fe80003800000 */
[----:B------:R-:W-:Y:S01]  /*1a10*/  IMAD.IADD R30, R9, 0x1, -R30 ;  /* 0x00000001091e7824 */ /* 0x000fe200078e0a1e */
[----:B------:R-:W-:-:S03]  /*1a20*/  IADD3 R9, R28, -0x7f, RZ ;  /* 0xffffff811c097810 */ /* 0x000fc60007ffe0ff */
[----:B------:R-:W0:Y:S01]  /*1a30*/  MUFU.RCP R32, R30 ;  /* 0x0000001e00207308 */ /* 0x000e220000001000 */
[----:B------:R-:W-:Y:S01]  /*1a40*/  FADD.FTZ R27, -R30, -RZ ;  /* 0x800000ff1e1b7221 */ /* 0x000fe20000010100 */
[----:B------:R-:W-:-:S03]  /*1a50*/  IMAD R8, R9, -0x800000, R8 ;  /* 0xff80000009087824 */ /* 0x000fc600078e0208 */
[----:B0-----:R-:W-:-:S04]  /*1a60*/  FFMA R29, R32, R27, 1 ;  /* 0x3f800000201d7423 */ /* 0x001fc8000000001b */
[----:B------:R-:W-:-:S04]  /*1a70*/  FFMA R29, R32, R29, R32 ;  /* 0x0000001d201d7223 */ /* 0x000fc80000000020 */
[----:B------:R-:W-:-:S04]  /*1a80*/  FFMA R28, R8, R29, RZ ;  /* 0x0000001d081c7223 */ /* 0x000fc800000000ff */
[----:B------:R-:W-:-:S04]  /*1a90*/  FFMA R31, R27, R28, R8 ;  /* 0x0000001c1b1f7223 */ /* 0x000fc80000000008 */
[----:B------:R-:W-:Y:S01]  /*1aa0*/  FFMA R28, R29, R31, R28 ;  /* 0x0000001f1d1c7223 */ /* 0x000fe2000000001c */
[----:B------:R-:W-:-:S03]  /*1ab0*/  IADD3 R31, R9, 0x7f, -R22 ;  /* 0x0000007f091f7810 */ /* 0x000fc60007ffe816 */
[----:B------:R-:W-:Y:S02]  /*1ac0*/  FFMA R27, R27, R28, R8 ;  /* 0x0000001c1b1b7223 */ /* 0x000fe40000000008 */
[----:B------:R-:W-:Y:S02]  /*1ad0*/  IMAD.IADD R31, R31, 0x1, R24 ;  /* 0x000000011f1f7824 */ /* 0x000fe400078e0218 */
[----:B------:R-:W-:-:S05]  /*1ae0*/  FFMA R8, R29, R27, R28 ;  /* 0x0000001b1d087223 */ /* 0x000fca000000001c */
[----:B------:R-:W-:-:S04]  /*1af0*/  SHF.R.U32.HI R9, RZ, 0x17, R8 ;  /* 0x00000017ff097819 */ /* 0x000fc80000011608 */
[----:B------:R-:W-:-:S04]  /*1b00*/  LOP3.LUT R9, R9, 0xff, RZ, 0xc0, !PT ;  /* 0x000000ff09097812 */ /* 0x000fc800078ec0ff */
[----:B------:R-:W-:-:S05]  /*1b10*/  IADD3 R9, R9, R31, RZ ;  /* 0x0000001f09097210 */ /* 0x000fca0007ffe0ff */
[----:B------:R-:W-:-:S05]  /*1b20*/  VIADD R22, R9, 0xffffffff ;  /* 0xffffffff09167836 */ /* 0x000fca0000000000 */
[----:B------:R-:W-:-:S13]  /*1b30*/  ISETP.GE.U32.AND P0, PT, R22, 0xfe, PT ;  /* 0x000000fe1600780c */ /* 0x000fda0003f06070 */
[----:B------:R-:W-:Y:S05]  /*1b40*/  @!P0 BRA `(.L_x_33) ;  /* 0x0000000000808947 */ /* 0x000fea0003800000 */
[----:B------:R-:W-:-:S13]  /*1b50*/  ISETP.GT.AND P0, PT, R9, 0xfe, PT ;  /* 0x000000fe0900780c */ /* 0x000fda0003f04270 */
[----:B------:R-:W-:Y:S05]  /*1b60*/  @P0 BRA `(.L_x_34) ;  /* 0x00000000006c0947 */ /* 0x000fea0003800000 */
[----:B------:R-:W-:-:S13]  /*1b70*/  ISETP.GE.AND P0, PT, R9, 0x1, PT ;  /* 0x000000010900780c */ /* 0x000fda0003f06270 */
[----:B------:R-:W-:Y:S05]  /*1b80*/  @P0 BRA `(.L_x_35) ;  /* 0x0000000000740947 */ /* 0x000fea0003800000 */
[----:B------:R-:W-:Y:S02]  /*1b90*/  ISETP.GE.AND P0, PT, R9, -0x18, PT ;  /* 0xffffffe80900780c */ /* 0x000fe40003f06270 */
[----:B------:R-:W-:-:S11]  /*1ba0*/  LOP3.LUT R8, R8, 0x80000000, RZ, 0xc0, !PT ;  /* 0x8000000008087812 */ /* 0x000fd600078ec0ff */
[----:B------:R-:W-:Y:S05]  /*1bb0*/  @!P0 BRA `(.L_x_35) ;  /* 0x0000000000688947 */ /* 0x000fea0003800000 */
[-CC-:B------:R-:W-:Y:S01]  /*1bc0*/  FFMA.RZ R22, R29, R27.reuse, R28.reuse ;  /* 0x0000001b1d167223 */ /* 0x180fe2000000c01c */
[C---:B------:R-:W-:Y:S02]  /*1bd0*/  ISETP.NE.AND P2, PT, R9.reuse, RZ, PT ;  /* 0x000000ff0900720c */ /* 0x040fe40003f45270 */
[----:B------:R-:W-:Y:S02]  /*1be0*/  ISETP.NE.AND P1, PT, R9, RZ, PT ;  /* 0x000000ff0900720c */ /* 0x000fe40003f25270 */
[----:B------:R-:W-:Y:S01]  /*1bf0*/  LOP3.LUT R24, R22, 0x7fffff, RZ, 0xc0, !PT ;  /* 0x007fffff16187812 */ /* 0x000fe200078ec0ff */
[CCC-:B------:R-:W-:Y:S01]  /*1c00*/  FFMA.RP R22, R29.reuse, R27.reuse, R28.reuse ;  /* 0x0000001b1d167223 */ /* 0x1c0fe2000000801c */
[----:B------:R-:W-:Y:S01]  /*1c10*/  FFMA.RM R27, R29, R27, R28 ;  /* 0x0000001b1d1b7223 */ /* 0x000fe2000000401c */
[----:B------:R-:W-:Y:S01]  /*1c20*/  IADD3 R29, R9, 0x20, RZ ;  /* 0x00000020091d7810 */ /* 0x000fe20007ffe0ff */
[----:B------:R-:W-:Y:S01]  /*1c30*/  IMAD.MOV R9, RZ, RZ, -R9 ;  /* 0x000000ffff097224 */ /* 0x000fe200078e0a09 */
[----:B------:R-:W-:-:S02]  /*1c40*/  LOP3.LUT R24, R24, 0x800000, RZ, 0xfc, !PT ;  /* 0x0080000018187812 */ /* 0x000fc400078efcff */
[----:B------:R-:W-:Y:S02]  /*1c50*/  FSETP.NEU.FTZ.AND P0, PT, R22, R27, PT ;  /* 0x0000001b1600720b */ /* 0x000fe40003f1d000 */
[----:B------:R-:W-:Y:S02]  /*1c60*/  SHF.L.U32 R29, R24, R29, RZ ;  /* 0x0000001d181d7219 */ /* 0x000fe400000006ff */
[----:B------:R-:W-:Y:S02]  /*1c70*/  SEL R9, R9, RZ, P2 ;  /* 0x000000ff09097207 */ /* 0x000fe40001000000 */
[----:B------:R-:W-:Y:S02]  /*1c80*/  ISETP.NE.AND P1, PT, R29, RZ, P1 ;  /* 0x000000ff1d00720c */ /* 0x000fe40000f25270 */
[----:B------:R-:W-:Y:S02]  /*1c90*/  SHF.R.U32.HI R9, RZ, R9, R24 ;  /* 0x00000009ff097219 */ /* 0x000fe40000011618 */
[----:B------:R-:W-:-:S02]  /*1ca0*/  PLOP3.LUT P0, PT, P0, P1, PT, 0xa8, 0x0 ;  /* 0x000000000000781c */ /* 0x000fc40000703570 */
[----:B------:R-:W-:Y:S02]  /*1cb0*/  SHF.R.U32.HI R27, RZ, 0x1, R9 ;  /* 0x00000001ff1b7819 */ /* 0x000fe40000011609 */
[----:B------:R-:W-:-:S04]  /*1cc0*/  SEL R22, RZ, 0x1, !P0 ;  /* 0x00000001ff167807 */ /* 0x000fc80004000000 */
[----:B------:R-:W-:-:S04]  /*1cd0*/  LOP3.LUT R22, R22, 0x1, R27, 0xf8, !PT ;  /* 0x0000000116167812 */ /* 0x000fc800078ef81b */
[----:B------:R-:W-:-:S04]  /*1ce0*/  LOP3.LUT R22, R22, R9, RZ, 0xc0, !PT ;  /* 0x0000000916167212 */ /* 0x000fc800078ec0ff */
[----:B------:R-:W-:-:S04]  /*1cf0*/  IADD3 R27, R27, R22, RZ ;  /* 0x000000161b1b7210 */ /* 0x000fc80007ffe0ff */
[----:B------:R-:W-:Y:S01]  /*1d00*/  LOP3.LUT R8, R27, R8, RZ, 0xfc, !PT ;  /* 0x000000081b087212 */ /* 0x000fe200078efcff */
[----:B------:R-:W-:Y:S06]  /*1d10*/  BRA `(.L_x_35) ;  /* 0x0000000000107947 */ /* 0x000fec0003800000 */
.L_x_34:
[----:B------:R-:W-:-:S04]  /*1d20*/  LOP3.LUT R8, R8, 0x80000000, RZ, 0xc0, !PT ;  /* 0x8000000008087812 */ /* 0x000fc800078ec0ff */
[----:B------:R-:W-:Y:S01]  /*1d30*/  LOP3.LUT R8, R8, 0x7f800000, RZ, 0xfc, !PT ;  /* 0x7f80000008087812 */ /* 0x000fe200078efcff */
[----:B------:R-:W-:Y:S06]  /*1d40*/  BRA `(.L_x_35) ;  /* 0x0000000000047947 */ /* 0x000fec0003800000 */
.L_x_33:
[----:B------:R-:W-:-:S07]  /*1d50*/  IMAD R8, R31, 0x800000, R8 ;  /* 0x008000001f087824 */ /* 0x000fce00078e0208 */
.L_x_35:
[----:B------:R-:W-:Y:S05]  /*1d60*/  BSYNC B3 ;  /* 0x0000000000037941 */ /* 0x000fea0003800000 */
.L_x_32:
[----:B------:R-:W-:Y:S05]  /*1d70*/  BRA `(.L_x_36) ;  /* 0x0000000000207947 */ /* 0x000fea0003800000 */
.L_x_31:
[----:B------:R-:W-:-:S04]  /*1d80*/  LOP3.LUT R8, R9, 0x80000000, R8, 0x48, !PT ;  /* 0x8000000009087812 */ /* 0x000fc800078e4808 */
[----:B------:R-:W-:Y:S01]  /*1d90*/  LOP3.LUT R8, R8, 0x7f800000, RZ, 0xfc, !PT ;  /* 0x7f80000008087812 */ /* 0x000fe200078efcff */
[----:B------:R-:W-:Y:S06]  /*1da0*/  BRA `(.L_x_36) ;  /* 0x0000000000147947 */ /* 0x000fec0003800000 */
.L_x_30:
[----:B------:R-:W-:Y:S01]  /*1db0*/  LOP3.LUT R8, R9, 0x80000000, R8, 0x48, !PT ;  /* 0x8000000009087812 */ /* 0x000fe200078e4808 */
[----:B------:R-:W-:Y:S06]  /*1dc0*/  BRA `(.L_x_36) ;  /* 0x00000000000c7947 */ /* 0x000fec0003800000 */
.L_x_29:
[----:B------:R-:W0:Y:S01]  /*1dd0*/  MUFU.RSQ R8, -QNAN ;  /* 0xffc0000000087908 */ /* 0x000e220000001400 */
[----:B------:R-:W-:Y:S05]  /*1de0*/  BRA `(.L_x_36) ;  /* 0x0000000000047947 */ /* 0x000fea0003800000 */
.L_x_28:
[----:B------:R-:W-:-:S07]  /*1df0*/  FADD.FTZ R8, R8, R9 ;  /* 0x0000000908087221 */ /* 0x000fce0000010000 */
.L_x_36:
[----:B------:R-:W-:Y:S05]  /*1e00*/  BSYNC B2 ;  /* 0x0000000000027941 */ /* 0x000fea0003800000 */
.L_x_26:
[----:B------:R-:W-:Y:S01]  /*1e10*/  HFMA2.MMA R9, -RZ, RZ, 0, 0 ;  /* 0x00000000ff097435 */ /* 0x000fe200000001ff */
[----:B0-----:R-:W-:Y:S01]  /*1e20*/  MOV R22, R8 ;  /* 0x0000000800167202 */ /* 0x001fe20000000f00 */
[----:B------:R-:W-:-:S04]  /*1e30*/  IMAD.MOV.U32 R8, RZ, RZ, R20 ;  /* 0x000000ffff087224 */ /* 0x000fc800078e0014 */
[----:B------:R-:W-:Y:S05]  /*1e40*/  RET.REL.NODEC R8 `(simple_kernel_cuda_kernel_backward) ;  /* 0xffffffe0086c7950 */ /* 0x000fea0003c3ffff */
.L_x_37:
[----:B------:R-:W-:-:S00]  /*1e50*/  BRA `(.L_x_37) ;  /* 0xfffffffc00fc7947 */ /* 0x000fc0000383ffff */
[----:B------:R-:W-:-:S00]  /*1e60*/  NOP ;  /* 0x0000000000007918 */ /* 0x000fc00000000000 */
        /* <DEDUP_REMOVED lines=9> */
.L_x_49:


//--------------------- .text.simple_kernel_cuda_kernel_forward --------------------------
	.section	.text.simple_kernel_cuda_kernel_forward,"ax",@progbits
	.align	128
        .global         simple_kernel_cuda_kernel_forward
        .type           simple_kernel_cuda_kernel_forward,@function
        .size           simple_kernel_cuda_kernel_forward,(.L_x_50 - simple_kernel_cuda_kernel_forward)
        .other          simple_kernel_cuda_kernel_forward,@"STO_CUDA_ENTRY STV_DEFAULT"
simple_kernel_cuda_kernel_forward:
.text.simple_kernel_cuda_kernel_forward:
[----:B------:R-:W0:Y:S02]  /*0000*/  LDC R1, c[0x0][0x28] ;  /* 0x00000a00ff017b82 */ /* 0x000e240000000800 */
[----:B------:R-:W1:Y:S01]  /*0010*/  S2R R11, SR_CTAID.X ;  /* 0x00000000000b7919 */ /* 0x000e620000002500 */
[----:B------:R-:W-:Y:S01]  /*0020*/  HFMA2.MMA R3, -RZ, RZ, 0, 0 ;  /* 0x00000000ff037435 */ /* 0x000fe200000001ff */
[----:B------:R-:W-:Y:S01]  /*0030*/  ULDC UR6, c[0x0][0x0] ;  /* 0x0000000000067ab9 */ /* 0x000fe20000000800 */
[----:B------:R-:W-:Y:S01]  /*0040*/  ULDC.64 UR4, c[0x0][0x228] ;  /* 0x00008a0000047ab9 */ /* 0x000fe20000000a00 */
[----:B------:R-:W1:Y:S05]  /*0050*/  S2R R2, SR_TID.X ;  /* 0x0000000000027919 */ /* 0x000e6a0000002100 */
[----:B-1----:R-:W-:-:S03]  /*0060*/  IMAD.WIDE.U32 R10, R11, UR6, R2 ;  /* 0x000000060b0a7c25 */ /* 0x002fc6000f8e0002 */
[----:B------:R-:W-:-:S04]  /*0070*/  ISETP.GE.U32.AND P0, PT, R10, UR4, PT ;  /* 0x000000040a007c0c */ /* 0x000fc8000bf06070 */
[----:B------:R-:W-:-:S13]  /*0080*/  ISETP.GE.U32.AND.EX P0, PT, R11, UR5, PT, P0 ;  /* 0x000000050b007c0c */ /* 0x000fda000bf06100 */
[----:B------:R-:W-:Y:S05]  /*0090*/  @P0 EXIT ;  /* 0x000000000000094d */ /* 0x000fea0003800000 */
[----:B------:R-:W1:Y:S01]  /*00a0*/  LDC.64 R4, c[0x0][0x230] ;  /* 0x00008c00ff047b82 */ /* 0x000e620000000a00 */
[----:B------:R-:W-:Y:S01]  /*00b0*/  ULDC UR7, c[0x0][0xc] ;  /* 0x0000030000077ab9 */ /* 0x000fe20000000800 */
[----:B------:R-:W-:Y:S01]  /*00c0*/  BSSY B0, `(.L_x_38) ;  /* 0x0000047000007945 */ /* 0x000fe20003800000 */
[----:B------:R-:W-:Y:S01]  /*00d0*/  UIMAD.WIDE.U32 UR6, UR6, UR7, URZ ;  /* 0x00000007060672a5 */ /* 0x000fe2000f8e003f */
[----:B------:R-:W-:Y:S01]  /*00e0*/  MOV R3, R10 ;  /* 0x0000000a00037202 */ /* 0x000fe20000000f00 */
[----:B------:R-:W-:Y:S01]  /*00f0*/  ULDC UR5, c[0x0][0x250] ;  /* 0x0000940000057ab9 */ /* 0x000fe20000000800 */
[----:B------:R-:W-:Y:S01]  /*0100*/  ULDC UR8, c[0x0][0x288] ;  /* 0x0000a20000087ab9 */ /* 0x000fe20000000800 */
[----:B------:R-:W-:Y:S01]  /*0110*/  ULDC UR9, c[0x0][0x2c0] ;  /* 0x0000b00000097ab9 */ /* 0x000fe20000000800 */
[----:B------:R-:W2:Y:S01]  /*0120*/  LDC.64 R6, c[0x0][0x268] ;  /* 0x00009a00ff067b82 */ /* 0x000ea20000000a00 */
[----:B------:R-:W-:Y:S01]  /*0130*/  UMOV UR4, URZ ;  /* 0x0000003f00047c82 */ /* 0x000fe20008000000 */
[----:B------:R-:W-:-:S02]  /*0140*/  USHF.R.S32.HI UR5, URZ, 0x1f, UR5 ;  /* 0x0000001f3f057899 */ /* 0x000fc40008011405 */
[----:B------:R-:W-:Y:S02]  /*0150*/  USHF.R.S32.HI UR8, URZ, 0x1f, UR8 ;  /* 0x0000001f3f087899 */ /* 0x000fe40008011408 */
[----:B------:R-:W-:Y:S02]  /*0160*/  USHF.R.S32.HI UR9, URZ, 0x1f, UR9 ;  /* 0x0000001f3f097899 */ /* 0x000fe40008011409 */
[----:B------:R-:W3:Y:S01]  /*0170*/  LDC.64 R8, c[0x0][0x2a0] ;  /* 0x0000a800ff087b82 */ /* 0x000ee20000000a00 */
[----:B------:R-:W-:Y:S01]  /*0180*/  UIADD3 UR4, UR7, UR4, URZ ;  /* 0x0000000407047290 */ /* 0x000fe2000fffe03f */
[----:B------:R-:W-:Y:S01]  /*0190*/  ULDC.64 UR10, c[0x0][0x208] ;  /* 0x00008200000a7ab9 */ /* 0x000fe20000000a00 */
[----:B------:R-:W-:Y:S01]  /*01a0*/  ULDC UR12, c[0x0][0x250] ;  /* 0x00009400000c7ab9 */ /* 0x000fe20000000800 */
[----:B------:R-:W-:Y:S01]  /*01b0*/  ULDC UR13, c[0x0][0x288] ;  /* 0x0000a200000d7ab9 */ /* 0x000fe20000000800 */
[----:B------:R-:W-:Y:S01]  /*01c0*/  ULDC UR16, c[0x0][0x2c0] ;  /* 0x0000b00000107ab9 */ /* 0x000fe20000000800 */
[----:B------:R-:W-:-:S07]  /*01d0*/  ULDC.64 UR14, c[0x0][0x228] ;  /* 0x00008a00000e7ab9 */ /* 0x000fce0000000a00 */
.L_x_42:
[----:B------:R-:W-:Y:S01]  /*01e0*/  SHF.R.S32.HI R10, RZ, 0x1f, R3 ;  /* 0x0000001fff0a7819 */ /* 0x000fe20000011403 */
[----:B-12---:R-:W-:-:S04]  /*01f0*/  IMAD.WIDE.U32 R14, R3, UR13, R6 ;  /* 0x0000000d030e7c25 */ /* 0x006fc8000f8e0006 */
[C---:B------:R-:W-:Y:S02]  /*0200*/  IMAD R2, R10.reuse, UR13, RZ ;  /* 0x0000000d0a027c24 */ /* 0x040fe4000f8e02ff */
[----:B0-----:R-:W-:Y:S02]  /*0210*/  IMAD R0, R10, UR12, RZ ;  /* 0x0000000c0a007c24 */ /* 0x001fe4000f8e02ff */
[C---:B------:R-:W-:Y:S02]  /*0220*/  IMAD R19, R3.reuse, UR8, R2 ;  /* 0x0000000803137c24 */ /* 0x040fe4000f8e0202 */
[----:B------:R-:W-:-:S03]  /*0230*/  IMAD.WIDE.U32 R12, R3, UR12, R4 ;  /* 0x0000000c030c7c25 */ /* 0x000fc6000f8e0004 */
[----:B------:R-:W-:Y:S01]  /*0240*/  IADD3 R15, R15, R19, RZ ;  /* 0x000000130f0f7210 */ /* 0x000fe20007ffe0ff */
[----:B------:R-:W-:-:S04]  /*0250*/  IMAD R17, R3, UR5, R0 ;  /* 0x0000000503117c24 */ /* 0x000fc8000f8e0200 */
[----:B------:R-:W-:Y:S01]  /*0260*/  IMAD.IADD R13, R13, 0x1, R17 ;  /* 0x000000010d0d7824 */ /* 0x000fe200078e0211 */
[----:B------:R-:W2:Y:S04]  /*0270*/  LDG.E R2, desc[UR10][R14.64+0x4] ;  /* 0x0000040a0e027981 */ /* 0x000ea8000c1e1900 */
[----:B------:R-:W2:Y:S04]  /*0280*/  LDG.E R19, desc[UR10][R12.64+0x4] ;  /* 0x0000040a0c137981 */ /* 0x000ea8000c1e1900 */
[----:B------:R-:W4:Y:S04]  /*0290*/  LDG.E R0, desc[UR10][R14.64] ;  /* 0x0000000a0e007981 */ /* 0x000f28000c1e1900 */
[----:B------:R-:W4:Y:S04]  /*02a0*/  LDG.E R17, desc[UR10][R12.64] ;  /* 0x0000000a0c117981 */ /* 0x000f28000c1e1900 */
[----:B------:R-:W5:Y:S04]  /*02b0*/  LDG.E R21, desc[UR10][R14.64+0x8] ;  /* 0x0000080a0e157981 */ /* 0x000f68000c1e1900 */
[----:B------:R1:W5:Y:S01]  /*02c0*/  LDG.E R16, desc[UR10][R12.64+0x8] ;  /* 0x0000080a0c107981 */ /* 0x000362000c1e1900 */
[----:B------:R-:W-:Y:S01]  /*02d0*/  BSSY B1, `(.L_x_39) ;  /* 0x000001f000017945 */ /* 0x000fe20003800000 */
[----:B-1----:R-:W-:-:S02]  /*02e0*/  MOV R13, R3 ;  /* 0x00000003000d7202 */ /* 0x002fc40000000f00 */
[----:B------:R-:W-:-:S04]  /*02f0*/  IADD3 R3, P0, R3, UR6, RZ ;  /* 0x0000000603037c10 */ /* 0x000fc8000ff1e0ff */
[----:B------:R-:W-:Y:S02]  /*0300*/  IADD3.X R11, R11, UR4, RZ, P0, !PT ;  /* 0x000000040b0b7c10 */ /* 0x000fe400087fe4ff */
[----:B------:R-:W-:-:S04]  /*0310*/  ISETP.GE.U32.AND P0, PT, R3, UR14, PT ;  /* 0x0000000e03007c0c */ /* 0x000fc8000bf06070 */
[----:B------:R-:W-:Y:S01]  /*0320*/  ISETP.GE.U32.AND.EX P0, PT, R11, UR15, PT, P0 ;  /* 0x0000000f0b007c0c */ /* 0x000fe2000bf06100 */
[----:B--2---:R-:W-:-:S04]  /*0330*/  FMUL R19, R2, R19 ;  /* 0x0000001302137220 */ /* 0x004fc80000400000 */
[----:B----4-:R-:W-:Y:S01]  /*0340*/  FFMA R0, R0, R17, R19 ;  /* 0x0000001100007223 */ /* 0x010fe20000000013 */
[----:B------:R-:W-:Y:S01]  /*0350*/  IMAD.MOV.U32 R17, RZ, RZ, 0x3bbb989d ;  /* 0x3bbb989dff117424 */ /* 0x000fe200078e00ff */
[----:B------:R-:W-:Y:S02]  /*0360*/  MOV R19, 0x437c0000 ;  /* 0x437c000000137802 */ /* 0x000fe40000000f00 */
[----:B-----5:R-:W-:-:S04]  /*0370*/  FFMA R0, R21, R16, R0 ;  /* 0x0000001015007223 */ /* 0x020fc80000000000 */
[----:B------:R-:W-:-:S04]  /*0380*/  FADD R0, RZ, -R0 ;  /* 0x80000000ff007221 */ /* 0x000fc80000000000 */
[----:B------:R-:W-:-:S04]  /*0390*/  FFMA.SAT R2, R0, R17, 0.5 ;  /* 0x3f00000000027423 */ /* 0x000fc80000002011 */
[----:B------:R-:W-:-:S04]  /*03a0*/  FFMA.RM R2, R2, R19, 12582913 ;  /* 0x4b40000102027423 */ /* 0x000fc80000004013 */
[C---:B------:R-:W-:Y:S01]  /*03b0*/  FADD R17, R2.reuse, -12583039 ;  /* 0xcb40007f02117421 */ /* 0x040fe20000000000 */
[----:B------:R-:W-:-:S03]  /*03c0*/  IMAD.SHL.U32 R2, R2, 0x800000, RZ ;  /* 0x0080000002027824 */ /* 0x000fc600078e00ff */
[----:B------:R-:W-:-:S04]  /*03d0*/  FFMA R17, R0, 1.4426950216293334961, -R17 ;  /* 0x3fb8aa3b00117823 */ /* 0x000fc80000000811 */
[----:B------:R-:W-:-:S06]  /*03e0*/  FFMA R17, R0, 1.925963033500011079e-08, R17 ;  /* 0x32a5706000117823 */ /* 0x000fcc0000000011 */
[----:B------:R-:W1:Y:S02]  /*03f0*/  MUFU.EX2 R17, R17 ;  /* 0x0000001100117308 */ /* 0x000e640000000800 */
[----:B-1----:R-:W-:-:S04]  /*0400*/  FFMA R14, R2, R17, 1 ;  /* 0x3f800000020e7423 */ /* 0x002fc80000000011 */
[----:B------:R-:W-:-:S05]  /*0410*/  VIADD R0, R14, 0x1800000 ;  /* 0x018000000e007836 */ /* 0x000fca0000000000 */
[----:B------:R-:W-:-:S04]  /*0420*/  LOP3.LUT R0, R0, 0x7f800000, RZ, 0xc0, !PT ;  /* 0x7f80000000007812 */ /* 0x000fc800078ec0ff */
[----:B------:R-:W-:-:S13]  /*0430*/  ISETP.GT.U32.AND P1, PT, R0, 0x1ffffff, PT ;  /* 0x01ffffff0000780c */ /* 0x000fda0003f24070 */
[----:B0-----:R-:W-:Y:S05]  /*0440*/  @P1 BRA `(.L_x_40) ;  /* 0x00000000000c1947 */ /* 0x001fea0003800000 */
[----:B------:R-:W-:-:S07]  /*0450*/  MOV R12, 0x470 ;  /* 0x00000470000c7802 */ /* 0x000fce0000000f00 */
[----:B0--3--:R-:W-:Y:S05]  /*0460*/  CALL.REL.NOINC `($__internal_2_$__cuda_sm20_rcp_rn_f32_slowpath) ;  /* 0x0000000000387944 */ /* 0x009fea0003c00000 */
[----:B------:R-:W-:Y:S05]  /*0470*/  BRA `(.L_x_41) ;  /* 0x0000000000107947 */ /* 0x000fea0003800000 */
.L_x_40:
[----:B------:R-:W1:Y:S02]  /*0480*/  MUFU.RCP R17, R14 ;  /* 0x0000000e00117308 */ /* 0x000e640000001000 */
[----:B-1----:R-:W-:-:S04]  /*0490*/  FFMA R0, R14, R17, -1 ;  /* 0xbf8000000e007423 */ /* 0x002fc80000000011 */
[----:B------:R-:W-:-:S04]  /*04a0*/  FADD.FTZ R0, -R0, -RZ ;  /* 0x800000ff00007221 */ /* 0x000fc80000010100 */
[----:B------:R-:W-:-:S07]  /*04b0*/  FFMA R17, R17, R0, R17 ;  /* 0x0000000011117223 */ /* 0x000fce0000000011 */
.L_x_41:
[----:B------:R-:W-:Y:S05]  /*04c0*/  BSYNC B1 ;  /* 0x0000000000017941 */ /* 0x000fea0003800000 */
.L_x_39:
[----:B------:R-:W-:Y:S02]  /*04d0*/  IMAD R10, R10, UR16, RZ ;  /* 0x000000100a0a7c24 */ /* 0x000fe4000f8e02ff */
[----:B---3--:R-:W-:-:S04]  /*04e0*/  IMAD.WIDE.U32 R14, R13, UR16, R8 ;  /* 0x000000100d0e7c25 */ /* 0x008fc8000f8e0008 */
[----:B------:R-:W-:-:S05]  /*04f0*/  IMAD R13, R13, UR9, R10 ;  /* 0x000000090d0d7c24 */ /* 0x000fca000f8e020a */
[----:B------:R-:W-:-:S05]  /*0500*/  IADD3 R15, R15, R13, RZ ;  /* 0x0000000d0f0f7210 */ /* 0x000fca0007ffe0ff */
[----:B------:R1:W-:Y:S01]  /*0510*/  STG.E desc[UR10][R14.64], R17 ;  /* 0x000000110e007986 */ /* 0x0003e2000c10190a */
[----:B------:R-:W-:Y:S05]  /*0520*/  @!P0 BRA `(.L_x_42) ;  /* 0xfffffffc002c8947 */ /* 0x000fea000383ffff */
[----:B------:R-:W-:Y:S05]  /*0530*/  BSYNC B0 ;  /* 0x0000000000007941 */ /* 0x000fea0003800000 */
.L_x_38:
[----:B------:R-:W-:Y:S05]  /*0540*/  EXIT ;  /* 0x000000000000794d */ /* 0x000fea0003800000 */
        .weak           $__internal_2_$__cuda_sm20_rcp_rn_f32_slowpath
        .type           $__internal_2_$__cuda_sm20_rcp_rn_f32_slowpath,@function
        .size           $__internal_2_$__cuda_sm20_rcp_rn_f32_slowpath,(.L_x_50 - $__internal_2_$__cuda_sm20_rcp_rn_f32_slowpath)
$__internal_2_$__cuda_sm20_rcp_rn_f32_slowpath:
[----:B------:R-:W-:Y:S01]  /*0550*/  IMAD.SHL.U32 R2, R14, 0x2, RZ ;  /* 0x000000020e027824 */ /* 0x000fe200078e00ff */
[----:B------:R-:W-:Y:S01]  /*0560*/  BSSY B2, `(.L_x_43) ;  /* 0x0000031000027945 */ /* 0x000fe20003800000 */
[----:B------:R-:W-:-:S03]  /*0570*/  MOV R0, R14 ;  /* 0x0000000e00007202 */ /* 0x000fc60000000f00 */
[----:B------:R-:W-:-:S04]  /*0580*/  SHF.R.U32.HI R2, RZ, 0x18, R2 ;  /* 0x00000018ff027819 */ /* 0x000fc80000011602 */
        /* <DEDUP_REMOVED lines=12> */
.L_x_44:
[----:B------:R-:W-:-:S04]  /*0650*/  IADD3 R19, R2, -0xfd, RZ ;  /* 0xffffff0302137810 */ /* 0x000fc80007ffe0ff */
[----:B------:R-:W-:-:S13]  /*0660*/  ISETP.GT.U32.AND P1, PT, R19, 0x1, PT ;  /* 0x000000011300780c */ /* 0x000fda0003f24070 */
[----:B------:R-:W-:Y:S05]  /*0670*/  @P1 BRA `(.L_x_46) ;  /* 0x0000000000781947 */ /* 0x000fea0003800000 */
[----:B------:R-:W-:Y:S01]  /*0680*/  LOP3.LUT R14, R0, 0x7fffff, RZ, 0xc0, !PT ;  /* 0x007fffff000e7812 */ /* 0x000fe200078ec0ff */
[----:B------:R-:W-:Y:S01]  /*0690*/  IMAD.MOV.U32 R18, RZ, RZ, 0x3 ;  /* 0x00000003ff127424 */ /* 0x000fe200078e00ff */
[----:B------:R-:W-:Y:S02]  /*06a0*/  IADD3 R2, R2, -0xfc, RZ ;  /* 0xffffff0402027810 */ /* 0x000fe40007ffe0ff */
        /* <DEDUP_REMOVED lines=14> */
[--C-:B------:R-:W-:Y:S02]  /*0790*/  LOP3.LUT P2, RZ, R16, R19, R15.reuse, 0xf8, !PT ;  /* 0x0000001310ff7212 */ /* 0x100fe4000784f80f */
[C---:B------:R-:W-:Y:S02]  /*07a0*/  LOP3.LUT P1, RZ, R18.reuse, 0x1, RZ, 0xc0, !PT ;  /* 0x0000000112ff7812 */ /* 0x040fe4000782c0ff */
[----:B------:R-:W-:Y:S02]  /*07b0*/  LOP3.LUT P3, RZ, R18, 0x2, RZ, 0xc0, !PT ;  /* 0x0000000212ff7812 */ /* 0x000fe4000786c0ff */
[----:B------:R-:W-:Y:S02]  /*07c0*/  SHF.R.U32.HI R15, RZ, R2, R15 ;  /* 0x00000002ff0f7219 */ /* 0x000fe4000001160f */
[----:B------:R-:W-:-:S02]  /*07d0*/  PLOP3.LUT P1, PT, P1, P2, P3, 0xe0, 0x0 ;  /* 0x000000000000781c */ /* 0x000fc40000f25c30 */
[----:B------:R-:W-:Y:S02]  /*07e0*/  LOP3.LUT P2, RZ, R0, 0x7fffff, RZ, 0xc0, !PT ;  /* 0x007fffff00ff7812 */ /* 0x000fe4000784c0ff */
[----:B------:R-:W-:-:S05]  /*07f0*/  SEL R14, RZ, 0x1, !P1 ;  /* 0x00000001ff0e7807 */ /* 0x000fca0004800000 */
[----:B------:R-:W-:-:S05]  /*0800*/  IMAD.MOV R14, RZ, RZ, -R14 ;  /* 0x000000ffff0e7224 */ /* 0x000fca00078e0a0e */
[----:B------:R-:W-:-:S13]  /*0810*/  ISETP.GE.AND P1, PT, R14, RZ, PT ;  /* 0x000000ff0e00720c */ /* 0x000fda0003f26270 */
[----:B------:R-:W-:-:S05]  /*0820*/  @!P1 VIADD R15, R15, 0x1 ;  /* 0x000000010f0f9836 */ /* 0x000fca0000000000 */
[----:B------:R-:W-:-:S04]  /*0830*/  @!P2 SHF.L.U32 R15, R15, 0x1, RZ ;  /* 0x000000010f0fa819 */ /* 0x000fc800000006ff */
[----:B------:R-:W-:Y:S01]  /*0840*/  LOP3.LUT R14, R15, 0x80000000, R0, 0xf8, !PT ;  /* 0x800000000f0e7812 */ /* 0x000fe200078ef800 */
[----:B------:R-:W-:Y:S06]  /*0850*/  BRA `(.L_x_45) ;  /* 0x0000000000047947 */ /* 0x000fec0003800000 */
.L_x_46:
[----:B------:R0:W1:Y:S02]  /*0860*/  MUFU.RCP R14, R0 ;  /* 0x00000000000e7308 */ /* 0x0000640000001000 */
.L_x_45:
[----:B------:R-:W-:Y:S05]  /*0870*/  BSYNC B2 ;  /* 0x0000000000027941 */ /* 0x000fea0003800000 */
.L_x_43:
[----:B-1----:R-:W-:Y:S01]  /*0880*/  IMAD.MOV.U32 R17, RZ, RZ, R14 ;  /* 0x000000ffff117224 */ /* 0x002fe200078e000e */
[----:B------:R-:W-:Y:S01]  /*0890*/  MOV R14, R12 ;  /* 0x0000000c000e7202 */ /* 0x000fe20000000f00 */
[----:B------:R-:W-:-:S04]  /*08a0*/  IMAD.MOV.U32 R15, RZ, RZ, 0x0 ;  /* 0x00000000ff0f7424 */ /* 0x000fc800078e00ff */
[----:B------:R-:W-:Y:S05]  /*08b0*/  RET.REL.NODEC R14 `(simple_kernel_cuda_kernel_forward) ;  /* 0xfffffff40ed07950 */ /* 0x000fea0003c3ffff */
.L_x_47:
        /* <DEDUP_REMOVED lines=12> */
.L_x_50:


//--------------------- .nv.global.init           --------------------------
	.section	.nv.global.init,"aw",@progbits
	.align	8
.nv.global.init:
	.type		_ZN2wp11_svd_configIdE17QR_GIVENS_EPSILONE,@object
	.size		_ZN2wp11_svd_configIdE17QR_GIVENS_EPSILONE,(_ZN46_INTERNAL_00000000_15_default_program_953a223e2wp25ARRAY_TYPE_FABRIC_INDEXEDE - _ZN2wp11_svd_configIdE17QR_GIVENS_EPSILONE)
_ZN2wp11_svd_configIdE17QR_GIVENS_EPSILONE:
        /*0000*/ 	.byte	0x11, 0xea, 0x2d, 0x81, 0x99, 0x97, 0x71, 0x3d
	.type		_ZN46_INTERNAL_00000000_15_default_program_953a223e2wp25ARRAY_TYPE_FABRIC_INDEXEDE,@object
	.size		_ZN46_INTERNAL_00000000_15_default_program_953a223e2wp25ARRAY_TYPE_FABRIC_INDEXEDE,(_ZN2wp6volume12pnano_traitsINS_5vec_tILj3EdEEE9GRID_TYPEE - _ZN46_INTERNAL_00000000_15_default_program_953a223e2wp25ARRAY_TYPE_FABRIC_INDEXEDE)
_ZN46_INTERNAL_00000000_15_default_program_953a223e2wp25ARRAY_TYPE_FABRIC_INDEXEDE:
        /*0008*/ 	.byte	0x03, 0x00, 0x00, 0x00
	.type		_ZN2wp6volume12pnano_traitsINS_5vec_tILj3EdEEE9GRID_TYPEE,@object
	.size		_ZN2wp6volume12pnano_traitsINS_5vec_tILj3EdEEE9GRID_TYPEE,(_ZN46_INTERNAL_00000000_15_default_program_953a223e2wp15LAUNCH_MAX_DIMSE - _ZN2wp6volume12pnano_traitsINS_5vec_tILj3EdEEE9GRID_TYPEE)
_ZN2wp6volume12pnano_traitsINS_5vec_tILj3EdEEE9GRID_TYPEE:
        /*000c*/ 	.byte	0x07, 0x00, 0x00, 0x00
	.type		_ZN46_INTERNAL_00000000_15_default_program_953a223e2wp15LAUNCH_MAX_DIMSE,@object
	.size		_ZN46_INTERNAL_00000000_15_default_program_953a223e2wp15LAUNCH_MAX_DIMSE,(_ZN2wp6volume12pnano_traitsIjE9GRID_TYPEE - _ZN46_INTERNAL_00000000_15_default_program_953a223e2wp15LAUNCH_MAX_DIMSE)
_ZN46_INTERNAL_00000000_15_default_program_953a223e2wp15LAUNCH_MAX_DIMSE:
        /*0010*/ 	.byte	0x04, 0x00, 0x00, 0x00
	.type		_ZN2wp6volume12pnano_traitsIjE9GRID_TYPEE,@object
	.size		_ZN2wp6volume12pnano_traitsIjE9GRID_TYPEE,(_ZN2wp6volume12pnano_traitsINS_5vec_tILj4EdEEE9GRID_TYPEE - _ZN2wp6volume12pnano_traitsIjE9GRID_TYPEE)
_ZN2wp6volume12pnano_traitsIjE9GRID_TYPEE:
        /*0014*/ 	.byte	0x0a, 0x00, 0x00, 0x00
	.type		_ZN2wp6volume12pnano_traitsINS_5vec_tILj4EdEEE9GRID_TYPEE,@object
	.size		_ZN2wp6volume12pnano_traitsINS_5vec_tILj4EdEEE9GRID_TYPEE,(_ZN2wp6volume12pnano_traitsIiE9GRID_TYPEE - _ZN2wp6volume12pnano_traitsINS_5vec_tILj4EdEEE9GRID_TYPEE)
_ZN2wp6volume12pnano_traitsINS_5vec_tILj4EdEEE9GRID_TYPEE:
        /*0018*/ 	.byte	0x12, 0x00, 0x00, 0x00
	.type		_ZN2wp6volume12pnano_traitsIiE9GRID_TYPEE,@object
	.size		_ZN2wp6volume12pnano_traitsIiE9GRID_TYPEE,(_ZN46_INTERNAL_00000000_15_default_program_953a223e2wp18ARRAY_TYPE_INDEXEDE - _ZN2wp6volume12pnano_traitsIiE9GRID_TYPEE)
_ZN2wp6volume12pnano_traitsIiE9GRID_TYPEE:
        /*001c*/ 	.byte	0x04, 0x00, 0x00, 0x00
	.type		_ZN46_INTERNAL_00000000_15_default_program_953a223e2wp18ARRAY_TYPE_INDEXEDE,@object
	.size		_ZN46_INTERNAL_00000000_15_default_program_953a223e2wp18ARRAY_TYPE_INDEXEDE,(_ZN2wp6volume12pnano_traitsIdE9GRID_TYPEE - _ZN46_INTERNAL_00000000_15_default_program_953a223e2wp18ARRAY_TYPE_INDEXEDE)
_ZN46_INTERNAL_00000000_15_default_program_953a223e2wp18ARRAY_TYPE_INDEXEDE:
        /*0020*/ 	.byte	0x01, 0x00, 0x00, 0x00
	.type		_ZN2wp6volume12pnano_traitsIdE9GRID_TYPEE,@object
	.size		_ZN2wp6volume12pnano_traitsIdE9GRID_TYPEE,(_ZN46_INTERNAL_00000000_15_default_program_953a223e2wp6volume6LINEARE - _ZN2wp6volume12pnano_traitsIdE9GRID_TYPEE)
_ZN2wp6volume12pnano_traitsIdE9GRID_TYPEE:
        /*0024*/ 	.byte	0x02, 0x00, 0x00, 0x00
	.type		_ZN46_INTERNAL_00000000_15_default_program_953a223e2wp6volume6LINEARE,@object
	.size		_ZN46_INTERNAL_00000000_15_default_program_953a223e2wp6volume6LINEARE,(_ZN2wp6volume12pnano_traitsIxE9GRID_TYPEE - _ZN46_INTERNAL_00000000_15_default_program_953a223e2wp6volume6LINEARE)
_ZN46_INTERNAL_00000000_15_default_program_953a223e2wp6volume6LINEARE:
        /*0028*/ 	.byte	0x01, 0x00, 0x00, 0x00
	.type		_ZN2wp6volume12pnano_traitsIxE9GRID_TYPEE,@object
	.size		_ZN2wp6volume12pnano_traitsIxE9GRID_TYPEE,(_ZN46_INTERNAL_00000000_15_default_program_953a223e2wp17ARRAY_TYPE_FABRICE - _ZN2wp6volume12pnano_traitsIxE9GRID_TYPEE)
_ZN2wp6volume12pnano_traitsIxE9GRID_TYPEE:
        /*002c*/ 	.byte	0x05, 0x00, 0x00, 0x00
	.type		_ZN46_INTERNAL_00000000_15_default_program_953a223e2wp17ARRAY_TYPE_FABRICE,@object
	.size		_ZN46_INTERNAL_00000000_15_default_program_953a223e2wp17ARRAY_TYPE_FABRICE,(_ZN2wp6volume12pnano_traitsINS_5vec_tILj3EfEEE9GRID_TYPEE - _ZN46_INTERNAL_00000000_15_default_program_953a223e2wp17ARRAY_TYPE_FABRICE)
_ZN46_INTERNAL_00000000_15_default_program_953a223e2wp17ARRAY_TYPE_FABRICE:
        /*0030*/ 	.byte	0x02, 0x00, 0x00, 0x00
	.type		_ZN2wp6volume12pnano_traitsINS_5vec_tILj3EfEEE9GRID_TYPEE,@object
	.size		_ZN2wp6volume12pnano_traitsINS_5vec_tILj3EfEEE9GRID_TYPEE,(_ZN2wp6volume12pnano_traitsINS_5vec_tILj4EfEEE9GRID_TYPEE - _ZN2wp6volume12pnano_traitsINS_5vec_tILj3EfEEE9GRID_TYPEE)
_ZN2wp6volume12pnano_traitsINS_5vec_tILj3EfEEE9GRID_TYPEE:
        /*0034*/ 	.byte	0x06, 0x00, 0x00, 0x00
	.type		_ZN2wp6volume12pnano_traitsINS_5vec_tILj4EfEEE9GRID_TYPEE,@object
	.size		_ZN2wp6volume12pnano_traitsINS_5vec_tILj4EfEEE9GRID_TYPEE,(_ZN2wp11_svd_configIdE17JACOBI_ITERATIONSE - _ZN2wp6volume12pnano_traitsINS_5vec_tILj4EfEEE9GRID_TYPEE)
_ZN2wp6volume12pnano_traitsINS_5vec_tILj4EfEEE9GRID_TYPEE:
        /*0038*/ 	.byte	0x11, 0x00, 0x00, 0x00
	.type		_ZN2wp11_svd_configIdE17JACOBI_ITERATIONSE,@object
	.size		_ZN2wp11_svd_configIdE17JACOBI_ITERATIONSE,(_ZN46_INTERNAL_00000000_15_default_program_953a223e2wp14ARRAY_MAX_DIMSE - _ZN2wp11_svd_configIdE17JACOBI_ITERATIONSE)
_ZN2wp11_svd_configIdE17JACOBI_ITERATIONSE:
        /*003c*/ 	.byte	0x08, 0x00, 0x00, 0x00
	.type		_ZN46_INTERNAL_00000000_15_default_program_953a223e2wp14ARRAY_MAX_DIMSE,@object
	.size		_ZN46_INTERNAL_00000000_15_default_program_953a223e2wp14ARRAY_MAX_DIMSE,(_ZN2wp6volume12pnano_traitsIfE9GRID_TYPEE - _ZN46_INTERNAL_00000000_15_default_program_953a223e2wp14ARRAY_MAX_DIMSE)
_ZN46_INTERNAL_00000000_15_default_program_953a223e2wp14ARRAY_MAX_DIMSE:
        /*0040*/ 	.byte	0x04, 0x00, 0x00, 0x00
	.type		_ZN2wp6volume12pnano_traitsIfE9GRID_TYPEE,@object
	.size		_ZN2wp6volume12pnano_traitsIfE9GRID_TYPEE,(.L_14 - _ZN2wp6volume12pnano_traitsIfE9GRID_TYPEE)
_ZN2wp6volume12pnano_traitsIfE9GRID_TYPEE:
        /*0044*/ 	.byte	0x01, 0x00, 0x00, 0x00
.L_14:


//--------------------- .nv.global                --------------------------
	.section	.nv.global,"aw",@nobits
	.align	4
.nv.global:
	.type		_ZN46_INTERNAL_00000000_15_default_program_953a223e2wp18ARRAY_TYPE_REGULARE,@object
	.size		_ZN46_INTERNAL_00000000_15_default_program_953a223e2wp18ARRAY_TYPE_REGULARE,(_ZN46_INTERNAL_00000000_15_default_program_953a223e2wp6volume7CLOSESTE - _ZN46_INTERNAL_00000000_15_default_program_953a223e2wp18ARRAY_TYPE_REGULARE)
_ZN46_INTERNAL_00000000_15_default_program_953a223e2wp18ARRAY_TYPE_REGULARE:
	.zero		4
	.type		_ZN46_INTERNAL_00000000_15_default_program_953a223e2wp6volume7CLOSESTE,@object
	.size		_ZN46_INTERNAL_00000000_15_default_program_953a223e2wp6volume7CLOSESTE,(_ZN26__nv_atomic_triv_cp_helperIiE5__valE - _ZN46_INTERNAL_00000000_15_default_program_953a223e2wp6volume7CLOSESTE)
_ZN46_INTERNAL_00000000_15_default_program_953a223e2wp6volume7CLOSESTE:
	.zero		4
	.type		_ZN26__nv_atomic_triv_cp_helperIiE5__valE,@object
	.size		_ZN26__nv_atomic_triv_cp_helperIiE5__valE,(.L_8 - _ZN26__nv_atomic_triv_cp_helperIiE5__valE)
_ZN26__nv_atomic_triv_cp_helperIiE5__valE:
	.zero		1
.L_8:


//--------------------- .nv.constant0.simple_kernel_cuda_kernel_backward --------------------------
	.section	.nv.constant0.simple_kernel_cuda_kernel_backward,"a",@progbits
	.sectionflags	@""
	.align	4
.nv.constant0.simple_kernel_cuda_kernel_backward:
	.zero		896


//--------------------- .nv.constant0.simple_kernel_cuda_kernel_forward --------------------------
	.section	.nv.constant0.simple_kernel_cuda_kernel_forward,"a",@progbits
	.sectionflags	@""
	.align	4
.nv.constant0.simple_kernel_cuda_kernel_forward:
	.zero		728
